def matmul_kernel(
    a_ptr,
    b_ptr,
    c_ptr,
    M,
    N,
    K,
    stride_am,
    stride_ak,
    stride_bk,
    stride_bn,
    stride_cm,
    stride_cn,
    BLOCK_M: tl.constexpr,
    BLOCK_N: tl.constexpr,
    BLOCK_K: tl.constexpr,
    GROUP_M: tl.constexpr,
):
    pid = tl.program_id(axis=0)
    num_pid_m = tl.cdiv(M, BLOCK_M)
    num_pid_n = tl.cdiv(N, BLOCK_N)
    num_pid_in_group = GROUP_M * num_pid_n
    group_id = pid // num_pid_in_group
    first_pid_m = group_id * GROUP_M
    group_size_m = min(num_pid_m - first_pid_m, GROUP_M)
    pid_m = first_pid_m + ((pid % num_pid_in_group) % group_size_m)
    pid_n = (pid % num_pid_in_group) // group_size_m

    offs_am = (pid_m * BLOCK_M + tl.arange(0, BLOCK_M)) % M
    offs_bn = (pid_n * BLOCK_N + tl.arange(0, BLOCK_N)) % N
    offs_k = tl.arange(0, BLOCK_K)
    a_ptrs = a_ptr + offs_am[:, None] * stride_am + offs_k[None, :] * stride_ak
    b_ptrs = b_ptr + offs_k[:, None] * stride_bk + offs_bn[None, :] * stride_bn

    acc = tl.zeros((BLOCK_M, BLOCK_N), dtype=tl.float32)
    for kk in range(0, tl.cdiv(K, BLOCK_K)):
        a = tl.load(a_ptrs, mask=offs_k[None, :] < K - kk * BLOCK_K, other=0.0)
        b = tl.load(b_ptrs, mask=offs_k[:, None] < K - kk * BLOCK_K, other=0.0)
        acc = tl.dot(a, b, acc)
        a_ptrs += BLOCK_K * stride_ak
        b_ptrs += BLOCK_K * stride_bk

    c = acc.to(c_ptr.dtype.element_ty)
    offs_cm = pid_m * BLOCK_M + tl.arange(0, BLOCK_M)
    offs_cn = pid_n * BLOCK_N + tl.arange(0, BLOCK_N)
    c_ptrs = c_ptr + offs_cm[:, None] * stride_cm + offs_cn[None, :] * stride_cn
    mask = (offs_cm[:, None] < M) & (offs_cn[None, :] < N)
    tl.store(c_ptrs, c, mask=mask)

# config = {"BLOCK_K": 64, "BLOCK_M": 128, "BLOCK_N": 128, "GROUP_M": 8, "arch": "sm_100", "dtype": "fp8e5m2", "num_ctas": 4, "num_stages": 3, "num_warps": 4}
# arch = sm_100


// ===== COMPILED SASS (sm_100a) =====

	.target	sm_100a

	.elftype	@"ET_EXEC"


//--------------------- .note.nv.tkinfo           --------------------------
	.section	.note.nv.tkinfo,"",@"SHT_NOTE"
	.sectionflags	@"SHF_NOTE_NV_TKINFO"
	.tkinfo
        /*0018*/ 	.word	0x00000081
        /*0030*/ 	.string	""
        /*0030*/ 	.string	"ptxas-blackwell"
        /*0030*/ 	.string	"Cuda compilation tools, release 12.9, V12.9.86"
        /*0030*/ 	.string	"Build cuda_12.9.r12.9/compiler.36037853_0"
        /*0030*/ 	.string	"-v  -suppress-debug-info  -lineinfo  -arch sm_100a "



//--------------------- .note.nv.cuver            --------------------------
	.section	.note.nv.cuver,"",@"SHT_NOTE"
	.sectionflags	@"SHF_NOTE_NV_CUVER"
        /*0018*/ 	.short	0x0001
        /*001a*/ 	.short	0x0064
        /*001c*/ 	.short	0x0001
        /*001e*/ 	.short	0x0000
        /*0020*/ 	.short	0x0001
        /*0022*/ 	.short	0x0000


//--------------------- .nv.info                  --------------------------
	.section	.nv.info,"",@"SHT_CUDA_INFO"
	.align	4


	//----- nvinfo : EIATTR_REGCOUNT
	.align		4
        /*0000*/ 	.byte	0x04, 0x2f
        /*0002*/ 	.short	(.L_4 - .L_3)
	.align		4
.L_3:
        /*0004*/ 	.word	index@(matmul_kernel)
        /*0008*/ 	.word	0x000000ff


	//----- nvinfo : EIATTR_FRAME_SIZE
	.align		4
.L_4:
        /*000c*/ 	.byte	0x04, 0x11
        /*000e*/ 	.short	(.L_6 - .L_5)
	.align		4
.L_5:
        /*0010*/ 	.word	index@($__internal_2_$__cuda_sm10x_tcgen05_guardrail_trap_unallocated_columns_being_dealloced)
        /*0014*/ 	.word	0x00000000


	//----- nvinfo : EIATTR_FRAME_SIZE
	.align		4
.L_6:
        /*0018*/ 	.byte	0x04, 0x11
        /*001a*/ 	.short	(.L_8 - .L_7)
	.align		4
.L_7:
        /*001c*/ 	.word	index@($__internal_1_$__cuda_sm10x_tcgen05_guardrail_trap_phase_invalid_during_alloc)
        /*0020*/ 	.word	0x00000000


	//----- nvinfo : EIATTR_FRAME_SIZE
	.align		4
.L_8:
        /*0024*/ 	.byte	0x04, 0x11
        /*0026*/ 	.short	(.L_10 - .L_9)
	.align		4
.L_9:
        /*0028*/ 	.word	index@($__internal_0_$__cuda_sm10x_tcgen05_guardrail_trap_col_being_dealloced_not_returned_by_alloc)
        /*002c*/ 	.word	0x00000000


	//----- nvinfo : EIATTR_FRAME_SIZE
	.align		4
.L_10:
        /*0030*/ 	.byte	0x04, 0x11
        /*0032*/ 	.short	(.L_12 - .L_11)
	.align		4
.L_11:
        /*0034*/ 	.word	index@(matmul_kernel)
        /*0038*/ 	.word	0x00000000


	//----- nvinfo : EIATTR_MIN_STACK_SIZE
	.align		4
.L_12:
        /*003c*/ 	.byte	0x04, 0x12
        /*003e*/ 	.short	(.L_14 - .L_13)
	.align		4
.L_13:
        /*0040*/ 	.word	index@(matmul_kernel)
        /*0044*/ 	.word	0x00000000
.L_14:


//--------------------- .nv.info.matmul_kernel    --------------------------
	.section	.nv.info.matmul_kernel,"",@"SHT_CUDA_INFO"
	.sectionflags	@""
	.align	4


	//----- nvinfo : EIATTR_CUDA_API_VERSION
	.align		4
        /*0000*/ 	.byte	0x04, 0x37
        /*0002*/ 	.short	(.L_16 - .L_15)
.L_15:
        /*0004*/ 	.word	0x00000081


	//----- nvinfo : EIATTR_KPARAM_INFO
	.align		4
.L_16:
        /*0008*/ 	.byte	0x04, 0x17
        /*000a*/ 	.short	(.L_18 - .L_17)
.L_17:
        /*000c*/ 	.word	0x00000000
        /*0010*/ 	.short	0x000d
        /*0012*/ 	.short	0x0048
        /*0014*/ 	.byte	0x00, 0xf4, 0x21, 0x00


	//----- nvinfo : EIATTR_KPARAM_INFO
	.align		4
.L_18:
        /*0018*/ 	.byte	0x04, 0x17
        /*001a*/ 	.short	(.L_20 - .L_19)
.L_19:
        /*001c*/ 	.word	0x00000000
        /*0020*/ 	.short	0x000c
        /*0022*/ 	.short	0x0040
        /*0024*/ 	.byte	0x00, 0xf4, 0x21, 0x00


	//----- nvinfo : EIATTR_KPARAM_INFO
	.align		4
.L_20:
        /*0028*/ 	.byte	0x04, 0x17
        /*002a*/ 	.short	(.L_22 - .L_21)
.L_21:
        /*002c*/ 	.word	0x00000000
        /*0030*/ 	.short	0x000b
        /*0032*/ 	.short	0x0038
        /*0034*/ 	.byte	0x00, 0xf0, 0x11, 0x00


	//----- nvinfo : EIATTR_KPARAM_INFO
	.align		4
.L_22:
        /*0038*/ 	.byte	0x04, 0x17
        /*003a*/ 	.short	(.L_24 - .L_23)
.L_23:
        /*003c*/ 	.word	0x00000000
        /*0040*/ 	.short	0x000a
        /*0042*/ 	.short	0x0034
        /*0044*/ 	.byte	0x00, 0xf0, 0x11, 0x00


	//----- nvinfo : EIATTR_KPARAM_INFO
	.align		4
.L_24:
        /*0048*/ 	.byte	0x04, 0x17
        /*004a*/ 	.short	(.L_26 - .L_25)
.L_25:
        /*004c*/ 	.word	0x00000000
        /*0050*/ 	.short	0x0009
        /*0052*/ 	.short	0x0030
        /*0054*/ 	.byte	0x00, 0xf0, 0x11, 0x00


	//----- nvinfo : EIATTR_KPARAM_INFO
	.align		4
.L_26:
        /*0058*/ 	.byte	0x04, 0x17
        /*005a*/ 	.short	(.L_28 - .L_27)
.L_27:
        /*005c*/ 	.word	0x00000000
        /*0060*/ 	.short	0x0008
        /*0062*/ 	.short	0x002c
        /*0064*/ 	.byte	0x00, 0xf0, 0x11, 0x00


	//----- nvinfo : EIATTR_KPARAM_INFO
	.align		4
.L_28:
        /*0068*/ 	.byte	0x04, 0x17
        /*006a*/ 	.short	(.L_30 - .L_29)
.L_29:
        /*006c*/ 	.word	0x00000000
        /*0070*/ 	.short	0x0007
        /*0072*/ 	.short	0x0028
        /*0074*/ 	.byte	0x00, 0xf0, 0x11, 0x00


	//----- nvinfo : EIATTR_KPARAM_INFO
	.align		4
.L_30:
        /*0078*/ 	.byte	0x04, 0x17
        /*007a*/ 	.short	(.L_32 - .L_31)
.L_31:
        /*007c*/ 	.word	0x00000000
        /*0080*/ 	.short	0x0006
        /*0082*/ 	.short	0x0024
        /*0084*/ 	.byte	0x00, 0xf0, 0x11, 0x00


	//----- nvinfo : EIATTR_KPARAM_INFO
	.align		4
.L_32:
        /*0088*/ 	.byte	0x04, 0x17
        /*008a*/ 	.short	(.L_34 - .L_33)
.L_33:
        /*008c*/ 	.word	0x00000000
        /*0090*/ 	.short	0x0005
        /*0092*/ 	.short	0x0020
        /*0094*/ 	.byte	0x00, 0xf0, 0x11, 0x00


	//----- nvinfo : EIATTR_KPARAM_INFO
	.align		4
.L_34:
        /*0098*/ 	.byte	0x04, 0x17
        /*009a*/ 	.short	(.L_36 - .L_35)
.L_35:
        /*009c*/ 	.word	0x00000000
        /*00a0*/ 	.short	0x0004
        /*00a2*/ 	.short	0x001c
        /*00a4*/ 	.byte	0x00, 0xf0, 0x11, 0x00


	//----- nvinfo : EIATTR_KPARAM_INFO
	.align		4
.L_36:
        /*00a8*/ 	.byte	0x04, 0x17
        /*00aa*/ 	.short	(.L_38 - .L_37)
.L_37:
        /*00ac*/ 	.word	0x00000000
        /*00b0*/ 	.short	0x0003
        /*00b2*/ 	.short	0x0018
        /*00b4*/ 	.byte	0x00, 0xf0, 0x11, 0x00


	//----- nvinfo : EIATTR_KPARAM_INFO
	.align		4
.L_38:
        /*00b8*/ 	.byte	0x04, 0x17
        /*00ba*/ 	.short	(.L_40 - .L_39)
.L_39:
        /*00bc*/ 	.word	0x00000000
        /*00c0*/ 	.short	0x0002
        /*00c2*/ 	.short	0x0010
        /*00c4*/ 	.byte	0x00, 0xf4, 0x21, 0x00


	//----- nvinfo : EIATTR_KPARAM_INFO
	.align		4
.L_40:
        /*00c8*/ 	.byte	0x04, 0x17
        /*00ca*/ 	.short	(.L_42 - .L_41)
.L_41:
        /*00cc*/ 	.word	0x00000000
        /*00d0*/ 	.short	0x0001
        /*00d2*/ 	.short	0x0008
        /*00d4*/ 	.byte	0x00, 0xf4, 0x21, 0x00


	//----- nvinfo : EIATTR_KPARAM_INFO
	.align		4
.L_42:
        /*00d8*/ 	.byte	0x04, 0x17
        /*00da*/ 	.short	(.L_44 - .L_43)
.L_43:
        /*00dc*/ 	.word	0x00000000
        /*00e0*/ 	.short	0x0000
        /*00e2*/ 	.short	0x0000
        /*00e4*/ 	.byte	0x00, 0xf4, 0x21, 0x00


	//----- nvinfo : EIATTR_EXPLICIT_CLUSTER
	.align		4
.L_44:
        /*00e8*/ 	.byte	0x01, 0x3e
	.zero		2


	//----- nvinfo : EIATTR_CTA_PER_CLUSTER
	.align		4
        /*00ec*/ 	.byte	0x04, 0x3d
        /*00ee*/ 	.short	(.L_46 - .L_45)
.L_45:
        /*00f0*/ 	.word	0x00000004
        /*00f4*/ 	.word	0x00000001
        /*00f8*/ 	.word	0x00000001


	//----- nvinfo : EIATTR_AT_ENTRY_FRAGMENTS
	.align		4
.L_46:
        /*00fc*/ 	.byte	0x04, 0x4f
        /*00fe*/ 	.short	(.L_48 - .L_47)


	//   ....[0]....
.L_47:
        /*0100*/ 	.word	0x00000004


	//----- nvinfo : EIATTR_RESERVED_SMEM_USED
	.align		4
.L_48:
        /*0104*/ 	.byte	0x01, 0x41
	.zero		2


	//----- nvinfo : EIATTR_SPARSE_MMA_MASK
	.align		4
        /*0108*/ 	.byte	0x03, 0x50
        /*010a*/ 	.short	0x0000


	//----- nvinfo : EIATTR_TCGEN05_1CTA_USED
	.align		4
        /*010c*/ 	.byte	0x01, 0x51
	.zero		2


	//----- nvinfo : EIATTR_MAXREG_COUNT
	.align		4
        /*0110*/ 	.byte	0x03, 0x1b
        /*0112*/ 	.short	0x00ff


	//----- nvinfo : EIATTR_NUM_BARRIERS
	.align		4
        /*0114*/ 	.byte	0x02, 0x4c
        /*0116*/ 	.byte	0x01
	.zero		1


	//----- nvinfo : EIATTR_INT_WARP_WIDE_INSTR_OFFSETS
	.align		4
        /*0118*/ 	.byte	0x04, 0x31
        /*011a*/ 	.short	(.L_50 - .L_49)


	//   ....[0]....
.L_49:
        /*011c*/ 	.word	0x00001fb0


	//   ....[1]....
        /*0120*/ 	.word	0x00001fd0


	//   ....[2]....
        /*0124*/ 	.word	0x00004060


	//   ....[3]....
        /*0128*/ 	.word	0x00007f70


	//   ....[4]....
        /*012c*/ 	.word	0x00007fc0


	//----- nvinfo : EIATTR_COOP_GROUP_MASK_REGIDS
	.align		4
.L_50:
        /*0130*/ 	.byte	0x04, 0x29
        /*0132*/ 	.short	(.L_52 - .L_51)


	//   ....[0]....
.L_51:
        /*0134*/ 	.word	0xffffffff


	//   ....[1]....
        /*0138*/ 	.word	0xffffffff


	//   ....[2]....
        /*013c*/ 	.word	0xffffffff


	//   ....[3]....
        /*0140*/ 	.word	0xffffffff


	//----- nvinfo : EIATTR_COOP_GROUP_INSTR_OFFSETS
	.align		4
.L_52:
        /*0144*/ 	.byte	0x04, 0x28
        /*0146*/ 	.short	(.L_54 - .L_53)


	//   ....[0]....
.L_53:
        /*0148*/ 	.word	0x00000070


	//   ....[1]....
        /*014c*/ 	.word	0x00000330


	//   ....[2]....
        /*0150*/ 	.word	0x00007e00


	//   ....[3]....
        /*0154*/ 	.word	0x00008070


	//----- nvinfo : EIATTR_VRC_CTA_INIT_COUNT
	.align		4
.L_54:
        /*0158*/ 	.byte	0x02, 0x4a
        /*015a*/ 	.byte	0x80
	.zero		1


	//----- nvinfo : EIATTR_MBARRIER_INSTR_OFFSETS
	.align		4
        /*015c*/ 	.byte	0x04, 0x39
        /*015e*/ 	.short	(.L_56 - .L_55)


	//   ....[0]....
.L_55:
        /*0160*/ 	.word	0x00002130
        /*0164*/ 	.word	0x000000ff
        /*0168*/ 	.word	0x00000000
        /*016c*/ 	.short	0x0100
        /*016e*/ 	.byte	0x0f
	.zero		1


	//   ....[1]....
        /*0170*/ 	.word	0x00004080
        /*0174*/ 	.word	0x000000ff
        /*0178*/ 	.word	0x00004008
        /*017c*/ 	.short	0x0100
        /*017e*/ 	.byte	0x0d
	.zero		1


	//   ....[2]....
        /*0180*/ 	.word	0x000050c0
        /*0184*/ 	.word	0x000000ff
        /*0188*/ 	.word	0x00000000
        /*018c*/ 	.short	0x010a
        /*018e*/ 	.byte	0x0f
	.zero		1


	//   ....[3]....
        /*0190*/ 	.word	0x00006a40
        /*0194*/ 	.word	0x000000ff
        /*0198*/ 	.word	0x00000000
        /*019c*/ 	.short	0x010a
        /*019e*/ 	.byte	0x0f
	.zero		1


	//   ....[4]....
        /*01a0*/ 	.word	0x00006b20
        /*01a4*/ 	.word	0x000000ff
        /*01a8*/ 	.word	0x00004000
        /*01ac*/ 	.short	0x0108
        /*01ae*/ 	.byte	0x0d
	.zero		1


	//   ....[5]....
        /*01b0*/ 	.word	0x00006ba0
        /*01b4*/ 	.word	0x000000ff
        /*01b8*/ 	.word	0x00004008
        /*01bc*/ 	.short	0x0108
        /*01be*/ 	.byte	0x0d
	.zero		1


	//   ....[6]....
        /*01c0*/ 	.word	0x00008090
        /*01c4*/ 	.word	0x000000ff
        /*01c8*/ 	.word	0x00000000
        /*01cc*/ 	.short	0x010a
        /*01ce*/ 	.byte	0x0f
	.zero		1


	//   ....[7]....
        /*01d0*/ 	.word	0x000080c0
        /*01d4*/ 	.word	0x000000ff
        /*01d8*/ 	.word	0x00000000
        /*01dc*/ 	.short	0x010a
        /*01de*/ 	.byte	0x0f
	.zero		1


	//----- nvinfo : EIATTR_NUM_MBARRIERS
	.align		4
.L_56:
        /*01e0*/ 	.byte	0x03, 0x38
        /*01e2*/ 	.short	0x0002


	//----- nvinfo : EIATTR_EXIT_INSTR_OFFSETS
	.align		4
        /*01e4*/ 	.byte	0x04, 0x1c
        /*01e6*/ 	.short	(.L_58 - .L_57)


	//   ....[0]....
.L_57:
        /*01e8*/ 	.word	0x00008080


	//----- nvinfo : EIATTR_REQNTID
	.align		4
.L_58:
        /*01ec*/ 	.byte	0x04, 0x10
        /*01ee*/ 	.short	(.L_60 - .L_59)
.L_59:
        /*01f0*/ 	.word	0x00000080
        /*01f4*/ 	.word	0x00000001
        /*01f8*/ 	.word	0x00000001


	//----- nvinfo : EIATTR_CRS_STACK_SIZE
	.align		4
.L_60:
        /*01fc*/ 	.byte	0x04, 0x1e
        /*01fe*/ 	.short	(.L_62 - .L_61)
.L_61:
        /*0200*/ 	.word	0x00000000


	//----- nvinfo : EIATTR_CBANK_PARAM_SIZE
	.align		4
.L_62:
        /*0204*/ 	.byte	0x03, 0x19
        /*0206*/ 	.short	0x0050


	//----- nvinfo : EIATTR_PARAM_CBANK
	.align		4
        /*0208*/ 	.byte	0x04, 0x0a
        /*020a*/ 	.short	(.L_64 - .L_63)
	.align		4
.L_63:
        /*020c*/ 	.word	index@(.nv.constant0.matmul_kernel)
        /*0210*/ 	.short	0x0380
        /*0212*/ 	.short	0x0050


	//----- nvinfo : EIATTR_SW_WAR
	.align		4
.L_64:
        /*0214*/ 	.byte	0x04, 0x36
        /*0216*/ 	.short	(.L_66 - .L_65)
.L_65:
        /*0218*/ 	.word	0x00000008
.L_66:


//--------------------- .nv.compat                --------------------------
	.section	.nv.compat,"",@"SHT_CUDA_COMPAT_INFO"
	.align	4
        /*0000*/ 	.byte	0x02, 0x02, 0x02, 0x00, 0x02, 0x05, 0x05, 0x00, 0x02, 0x03, 0x00, 0x00, 0x02, 0x06, 0x01, 0x00


//--------------------- .nv.callgraph             --------------------------
	.section	.nv.callgraph,"",@"SHT_CUDA_CALLGRAPH"
	.align	4
	.sectionentsize	8
	.align		4
        /*0000*/ 	.word	0x00000000
	.align		4
        /*0004*/ 	.word	0xffffffff
	.align		4
        /*0008*/ 	.word	0x00000000
	.align		4
        /*000c*/ 	.word	0xfffffffe
	.align		4
        /*0010*/ 	.word	0x00000000
	.align		4
        /*0014*/ 	.word	0xfffffffd
	.align		4
        /*0018*/ 	.word	0x00000000
	.align		4
        /*001c*/ 	.word	0xfffffffc


//--------------------- .text.matmul_kernel       --------------------------
	.section	.text.matmul_kernel,"ax",@progbits
	.align	128
        .global         matmul_kernel
        .type           matmul_kernel,@function
        .size           matmul_kernel,(.L_x_20 - matmul_kernel)
        .other          matmul_kernel,@"STO_CUDA_ENTRY STV_DEFAULT"
matmul_kernel:
.text.matmul_kernel:
[----:B------:R-:W0:Y:S01]  /*0000*/  LDC R1, c[0x0][0x37c] ;  /* 0x0000df00ff017b82 */ /* 0x000e220000000800 */
[----:B------:R-:W1:Y:S01]  /*0010*/  S2R R0, SR_TID.X ;  /* 0x0000000000007919 */ /* 0x000e620000002100 */
[----:B------:R-:W2:Y:S01]  /*0020*/  LDCU.64 UR26, c[0x0][0x358] ;  /* 0x00006b00ff1a77ac */ /* 0x000ea20008000a00 */
[----:B-1----:R-:W-:-:S13]  /*0030*/  ISETP.GE.U32.AND P0, PT, R0, 0x20, PT ;  /* 0x000000200000780c */ /* 0x002fda0003f06070 */
[----:B------:R-:W-:Y:S02]  /*0040*/  VOTEU.ANY UP0, P0 ;  /* 0x0000000000ff7886 */ /* 0x000fe40000000100 */
[----:B0-2---:R-:W-:Y:S05]  /*0050*/  BRA.U UP0, `(.L_x_0) ;  /* 0x0000000100b87547 */ /* 0x005fea000b800000 */
[----:B------:R-:W0:Y:S01]  /*0060*/  S2UR UR6, SR_CgaCtaId ;  /* 0x00000000000679c3 */ /* 0x000e220000008800 */
[----:B------:R-:W-:Y:S01]  /*0070*/  NOP ;  /* 0x0000000000007918 */ /* 0x000fe20000000000 */
[----:B------:R-:W-:Y:S02]  /*0080*/  UMOV UR4, 0x40 ;  /* 0x0000004000047882 */ /* 0x000fe40000000000 */
[----:B0-----:R-:W-:-:S09]  /*0090*/  ULEA UR4, UR6, UR4, 0x18 ;  /* 0x0000000406047291 */ /* 0x001fd2000f8ec0ff */
[----:B------:R-:W0:Y:S01]  /*00a0*/  LDS.U8 R2, [UR4] ;  /* 0x00000004ff027984 */ /* 0x000e220008000000 */
[----:B------:R-:W-:Y:S02]  /*00b0*/  UMOV UR4, 0x400 ;  /* 0x0000040000047882 */ /* 0x000fe40000000000 */
[----:B------:R-:W-:Y:S01]  /*00c0*/  ULEA UR4, UR6, UR4, 0x18 ;  /* 0x0000000406047291 */ /* 0x000fe2000f8ec0ff */
[----:B0-----:R-:W-:-:S13]  /*00d0*/  ISETP.NE.AND P0, PT, R2, RZ, PT ;  /* 0x000000ff0200720c */ /* 0x001fda0003f05270 */
[----:B------:R-:W-:Y:S05]  /*00e0*/  @P0 BRA `(.L_x_1) ;  /* 0x00000000007c0947 */ /* 0x000fea0003800000 */
[----:B------:R-:W-:-:S13]  /*00f0*/  ELECT P0, URZ, PT ;  /* 0x0000000000ff782f */ /* 0x000fda0003800000 */
[----:B------:R-:W-:Y:S05]  /*0100*/  @!P0 BRA `(.L_x_2) ;  /* 0x0000000000848947 */ /* 0x000fea0003800000 */
[----:B------:R-:W-:Y:S01]  /*0110*/  UMOV UR5, 0x2 ;  /* 0x0000000200057882 */ /* 0x000fe20000000000 */
[----:B------:R-:W-:Y:S02]  /*0120*/  IMAD.MOV.U32 R5, RZ, RZ, 0x1 ;  /* 0x00000001ff057424 */ /* 0x000fe400078e00ff */
[----:B------:R-:W-:Y:S02]  /*0130*/  IMAD.MOV.U32 R3, RZ, RZ, 0x3 ;  /* 0x00000003ff037424 */ /* 0x000fe400078e00ff */
[----:B------:R-:W-:Y:S04]  /*0140*/  DEPBAR.LE SB0, 0x36 ;  /* 0x00008d800000791a */ /* 0x000fe80000000000 */
[----:B------:R-:W0:Y:S02]  /*0150*/  UTCATOMSWS.FIND_AND_SET.ALIGN UP1, UR5, UR5 ;  /* 0x00000005000575e3 */ /* 0x000e240008020800 */
[----:B0-----:R-:W-:-:S04]  /*0160*/  PLOP3.LUT P0, PT, PT, PT, UP1, 0x80, 0x8 ;  /* 0x000000000008781c */ /* 0x001fc80003f0f018 */
[----:B------:R-:W-:-:S04]  /*0170*/  SEL R2, RZ, 0xffffffff, !P0 ;  /* 0xffffffffff027807 */ /* 0x000fc80004000000 */
[----:B------:R-:W-:Y:S01]  /*0180*/  ISETP.NE.AND P0, PT, R2, RZ, PT ;  /* 0x000000ff0200720c */ /* 0x000fe20003f05270 */
[----:B------:R-:W-:-:S12]  /*0190*/  IMAD.U32 R2, RZ, RZ, UR5 ;  /* 0x00000005ff027e24 */ /* 0x000fd8000f8e00ff */
[----:B------:R-:W-:Y:S05]  /*01a0*/  @P0 BRA `(.L_x_3) ;  /* 0x0000000000240947 */ /* 0x000fea0003800000 */
.L_x_4:
[----:B------:R-:W-:Y:S05]  /*01b0*/  NANOSLEEP 0x64 ;  /* 0x000000640000795d */ /* 0x000fea0003800000 */
[----:B------:R-:W-:-:S05]  /*01c0*/  UMOV UR5, 0x2 ;  /* 0x0000000200057882 */ /* 0x000fca0000000000 */
[----:B------:R-:W-:Y:S04]  /*01d0*/  DEPBAR.LE SB0, 0x36 ;  /* 0x00008d800000791a */ /* 0x000fe80000000000 */
[----:B------:R-:W0:Y:S02]  /*01e0*/  UTCATOMSWS.FIND_AND_SET.ALIGN UP1, UR5, UR5 ;  /* 0x00000005000575e3 */ /* 0x000e240008020800 */
[----:B0-----:R-:W-:-:S04]  /*01f0*/  PLOP3.LUT P0, PT, PT, PT, UP1, 0x80, 0x8 ;  /* 0x000000000008781c */ /* 0x001fc80003f0f018 */
[----:B------:R-:W-:-:S04]  /*0200*/  SEL R2, RZ, 0xffffffff, !P0 ;  /* 0xffffffffff027807 */ /* 0x000fc80004000000 */
[----:B------:R-:W-:Y:S01]  /*0210*/  ISETP.NE.AND P0, PT, R2, RZ, PT ;  /* 0x000000ff0200720c */ /* 0x000fe20003f05270 */
[----:B------:R-:W-:-:S12]  /*0220*/  IMAD.U32 R2, RZ, RZ, UR5 ;  /* 0x00000005ff027e24 */ /* 0x000fd8000f8e00ff */
[----:B------:R-:W-:Y:S05]  /*0230*/  @!P0 BRA `(.L_x_4) ;  /* 0xfffffffc00dc8947 */ /* 0x000fea000383ffff */
.L_x_3:
[C---:B------:R-:W-:Y:S01]  /*0240*/  VIADD R4, R2.reuse, 0x10 ;  /* 0x0000001002047836 */ /* 0x040fe20000000000 */
[----:B------:R-:W-:Y:S01]  /*0250*/  UMOV UR5, 0x50 ;  /* 0x0000005000057882 */ /* 0x000fe20000000000 */
[----:B------:R-:W-:Y:S01]  /*0260*/  SHF.L.U32 R3, R3, R2, RZ ;  /* 0x0000000203037219 */ /* 0x000fe200000006ff */
[----:B------:R-:W-:Y:S01]  /*0270*/  ULEA UR5, UR6, UR5, 0x18 ;  /* 0x0000000506057291 */ /* 0x000fe2000f8ec0ff */
[----:B------:R-:W-:Y:S01]  /*0280*/  IMAD.SHL.U32 R2, R2, 0x20, RZ ;  /* 0x0000002002027824 */ /* 0x000fe200078e00ff */
[----:B------:R-:W-:-:S04]  /*0290*/  SHF.L.U32 R4, R5, R4, RZ ;  /* 0x0000000405047219 */ /* 0x000fc800000006ff */
[----:B------:R-:W-:-:S05]  /*02a0*/  LOP3.LUT R3, R4, R3, RZ, 0xfc, !PT ;  /* 0x0000000304037212 */ /* 0x000fca00078efcff */
[----:B------:R0:W-:Y:S04]  /*02b0*/  ATOMS.OR RZ, [UR5], R3 ;  /* 0x00000003ffff798c */ /* 0x0001e8000b000005 */
[----:B------:R0:W-:Y:S01]  /*02c0*/  STS [UR4], R2 ;  /* 0x00000002ff007988 */ /* 0x0001e20008000804 */
[----:B------:R-:W-:Y:S05]  /*02d0*/  BRA `(.L_x_2) ;  /* 0x0000000000107947 */ /* 0x000fea0003800000 */
.L_x_1:
[----:B------:R-:W-:-:S05]  /*02e0*/  IMAD.MOV.U32 R2, RZ, RZ, -0x1 ;  /* 0xffffffffff027424 */ /* 0x000fca00078e00ff */
[----:B------:R0:W-:Y:S02]  /*02f0*/  STS [UR4], R2 ;  /* 0x00000002ff007988 */ /* 0x0001e40008000804 */
[----:B0-----:R-:W-:-:S07]  /*0300*/  MOV R2, 0x320 ;  /* 0x0000032000027802 */ /* 0x001fce0000000f00 */
[----:B------:R-:W-:Y:S05]  /*0310*/  CALL.REL.NOINC `($__internal_1_$__cuda_sm10x_tcgen05_guardrail_trap_phase_invalid_during_alloc) ;  /* 0x0000007c00807944 */ /* 0x000fea0003c00000 */
.L_x_2:
[----:B------:R-:W-:Y:S05]  /*0320*/  WARPSYNC.ALL ;  /* 0x0000000000007948 */ /* 0x000fea0003800000 */
[----:B------:R-:W-:Y:S01]  /*0330*/  NOP ;  /* 0x0000000000007918 */ /* 0x000fe20000000000 */
.L_x_0:
[----:B------:R-:W1:Y:S08]  /*0340*/  LDC.64 R18, c[0x0][0x398] ;  /* 0x0000e600ff127b82 */ /* 0x000e700000000a00 */
[----:B------:R-:W2:Y:S02]  /*0350*/  S2UR UR5, SR_CgaSize ;  /* 0x00000000000579c3 */ /* 0x000ea40000008a00 */
[----:B--2---:R-:W-:-:S12]  /*0360*/  UIMAD UR5, UR5, -0xa0, URZ ;  /* 0xffffff60050578a4 */ /* 0x004fd8000f8e02ff */
[----:B------:R-:W2:Y:S01]  /*0370*/  LDCU UR5, c[0x0][UR5+0x2b0] ;  /* 0x00005600050577ac */ /* 0x000ea20008000800 */
[----:B------:R-:W-:Y:S01]  /*0380*/  PRMT R251, RZ, 0x7610, R251 ;  /* 0x00007610fffb7816 */ /* 0x000fe200000000fb */
[----:B------:R-:W-:Y:S01]  /*0390*/  UMOV UR13, 0x400 ;  /* 0x00000400000d7882 */ /* 0x000fe20000000000 */
[----:B------:R-:W3:Y:S01]  /*03a0*/  LDCU UR29, c[0x0][0x3a0] ;  /* 0x00007400ff1d77ac */ /* 0x000ee20008000800 */
[----:B------:R-:W4:Y:S01]  /*03b0*/  S2UR UR4, SR_CTAID.X ;  /* 0x00000000000479c3 */ /* 0x000f220000002500 */
[----:B------:R-:W5:Y:S01]  /*03c0*/  LDCU.128 UR8, c[0x0][0x380] ;  /* 0x00007000ff0877ac */ /* 0x000f620008000c00 */
[----:B------:R-:W-:-:S06]  /*03d0*/  UMOV UR6, 0x1 ;  /* 0x0000000100067882 */ /* 0x000fcc0000000000 */
[----:B------:R-:W0:Y:S02]  /*03e0*/  LDC.64 R126, c[0x0][0x3a8] ;  /* 0x0000ea00ff7e7b82 */ /* 0x000e240000000a00 */
[----:B01----:R-:W-:Y:S01]  /*03f0*/  VIADD R2, R19, 0x7f ;  /* 0x0000007f13027836 */ /* 0x003fe20000000000 */
[----:B------:R-:W-:Y:S01]  /*0400*/  IABS R15, R18 ;  /* 0x00000012000f7213 */ /* 0x000fe20000000000 */
[----:B---3--:R-:W-:Y:S01]  /*0410*/  UIADD3 UR31, UPT, UPT, UR29, 0x3f, URZ ;  /* 0x0000003f1d1f7890 */ /* 0x008fe2000fffe0ff */
[----:B------:R-:W-:Y:S02]  /*0420*/  LOP3.LUT R171, RZ, R19, RZ, 0x33, !PT ;  /* 0x00000013ffab7212 */ /* 0x000fe400078e33ff */
[----:B------:R-:W-:Y:S01]  /*0430*/  SHF.R.S32.HI R3, RZ, 0x1f, R2 ;  /* 0x0000001fff037819 */ /* 0x000fe20000011402 */
[----:B------:R-:W-:Y:S01]  /*0440*/  UISETP.GT.AND UP1, UPT, UR31, 0x3f, UPT ;  /* 0x0000003f1f00788c */ /* 0x000fe2000bf24270 */
[----:B----4-:R-:W-:Y:S02]  /*0450*/  I2FP.F32.U32 R6, UR4 ;  /* 0x0000000400067c45 */ /* 0x010fe40008201000 */
[----:B------:R-:W-:-:S03]  /*0460*/  LEA.HI R3, R3, R2, RZ, 0x7 ;  /* 0x0000000203037211 */ /* 0x000fc600078f38ff */
[----:B--2---:R-:W-:Y:S01]  /*0470*/  FMUL R6, R6, UR5 ;  /* 0x0000000506067c20 */ /* 0x004fe20008400000 */
[----:B------:R-:W-:Y:S01]  /*0480*/  SHF.R.S32.HI R3, RZ, 0x7, R3 ;  /* 0x00000007ff037819 */ /* 0x000fe20000011403 */
[----:B------:R-:W0:Y:S02]  /*0490*/  S2UR UR5, SR_CgaCtaId ;  /* 0x00000000000579c3 */ /* 0x000e240000008800 */
[----:B------:R-:W1:Y:S02]  /*04a0*/  F2I.U32.TRUNC.NTZ R7, R6 ;  /* 0x0000000600077305 */ /* 0x000e64000020f000 */
[----:B------:R-:W-:-:S05]  /*04b0*/  IMAD.SHL.U32 R4, R3, 0x8, RZ ;  /* 0x0000000803047824 */ /* 0x000fca00078e00ff */
[----:B------:R-:W-:-:S04]  /*04c0*/  IABS R9, R4 ;  /* 0x0000000400097213 */ /* 0x000fc80000000000 */
[----:B------:R-:W2:Y:S01]  /*04d0*/  I2F.RP R5, R9 ;  /* 0x0000000900057306 */ /* 0x000ea20000209400 */
[----:B-1----:R-:W-:Y:S01]  /*04e0*/  IABS R10, R7 ;  /* 0x00000007000a7213 */ /* 0x002fe20000000000 */
[----:B0-----:R-:W-:Y:S02]  /*04f0*/  USHF.L.U32 UR4, UR5, 0x6, URZ ;  /* 0x0000000605047899 */ /* 0x001fe400080006ff */
[----:B------:R-:W-:-:S04]  /*0500*/  ULEA UR13, UR5, UR13, 0x18 ;  /* 0x0000000d050d7291 */ /* 0x000fc8000f8ec0ff */
[----:B--2---:R-:W0:Y:S01]  /*0510*/  MUFU.RCP R5, R5 ;  /* 0x0000000500057308 */ /* 0x004e220000001000 */
[----:B------:R-:W-:Y:S02]  /*0520*/  ULOP3.LUT UR4, UR4, 0x40, URZ, 0xc0, !UPT ;  /* 0x0000004004047892 */ /* 0x000fe4000f8ec0ff */
[----:B------:R-:W-:Y:S01]  /*0530*/  UIADD3 UR15, UPT, UPT, UR13, 0x4000, URZ ;  /* 0x000040000d0f7890 */ /* 0x000fe2000fffe0ff */
[----:B0-----:R-:W-:Y:S01]  /*0540*/  VIADD R2, R5, 0xffffffe ;  /* 0x0ffffffe05027836 */ /* 0x001fe20000000000 */
[----:B------:R-:W-:-:S03]  /*0550*/  IABS R5, R4 ;  /* 0x0000000400057213 */ /* 0x000fc60000000000 */
[----:B------:R0:W1:Y:S02]  /*0560*/  F2I.FTZ.U32.TRUNC.NTZ R3, R2 ;  /* 0x0000000200037305 */ /* 0x000064000021f000 */
[----:B0-----:R-:W-:Y:S02]  /*0570*/  IMAD.MOV.U32 R2, RZ, RZ, RZ ;  /* 0x000000ffff027224 */ /* 0x001fe400078e00ff */
[----:B-1----:R-:W-:-:S04]  /*0580*/  IMAD.MOV R8, RZ, RZ, -R3 ;  /* 0x000000ffff087224 */ /* 0x002fc800078e0a03 */
[----:B------:R-:W-:Y:S02]  /*0590*/  IMAD R11, R8, R9, RZ ;  /* 0x00000009080b7224 */ /* 0x000fe400078e02ff */
[----:B------:R-:W-:Y:S02]  /*05a0*/  IMAD.MOV.U32 R8, RZ, RZ, R10 ;  /* 0x000000ffff087224 */ /* 0x000fe400078e000a */
[----:B------:R-:W-:-:S04]  /*05b0*/  IMAD.HI.U32 R3, R3, R11, R2 ;  /* 0x0000000b03037227 */ /* 0x000fc800078e0002 */
[----:B------:R-:W-:Y:S02]  /*05c0*/  IMAD.MOV R2, RZ, RZ, -R5 ;  /* 0x000000ffff027224 */ /* 0x000fe400078e0a05 */
[----:B------:R-:W-:-:S04]  /*05d0*/  IMAD.HI.U32 R3, R3, R8, RZ ;  /* 0x0000000803037227 */ /* 0x000fc800078e00ff */
[----:B------:R-:W-:Y:S01]  /*05e0*/  IMAD R2, R3, R2, R8 ;  /* 0x0000000203027224 */ /* 0x000fe200078e0208 */
[----:B------:R-:W-:Y:S04]  /*05f0*/  BAR.SYNC.DEFER_BLOCKING 0x0 ;  /* 0x0000000000007b1d */ /* 0x000fe80000010000 */
[----:B------:R-:W-:-:S13]  /*0600*/  ISETP.GT.U32.AND P1, PT, R9, R2, PT ;  /* 0x000000020900720c */ /* 0x000fda0003f24070 */
[----:B------:R-:W-:Y:S02]  /*0610*/  @!P1 IMAD.IADD R2, R2, 0x1, -R9 ;  /* 0x0000000102029824 */ /* 0x000fe400078e0a09 */
[----:B------:R-:W-:Y:S01]  /*0620*/  @!P1 VIADD R3, R3, 0x1 ;  /* 0x0000000103039836 */ /* 0x000fe20000000000 */
[----:B------:R-:W-:Y:S02]  /*0630*/  ISETP.NE.AND P1, PT, R4, RZ, PT ;  /* 0x000000ff0400720c */ /* 0x000fe40003f25270 */
[----:B------:R-:W-:Y:S02]  /*0640*/  ISETP.GE.U32.AND P0, PT, R2, R9, PT ;  /* 0x000000090200720c */ /* 0x000fe40003f06070 */
[----:B------:R-:W-:-:S04]  /*0650*/  LOP3.LUT R2, R7, R4, RZ, 0x3c, !PT ;  /* 0x0000000407027212 */ /* 0x000fc800078e3cff */
[----:B------:R-:W-:Y:S01]  /*0660*/  ISETP.GE.AND P2, PT, R2, RZ, PT ;  /* 0x000000ff0200720c */ /* 0x000fe20003f46270 */
[----:B------:R-:W-:-:S06]  /*0670*/  VIADD R2, R18, 0x7f ;  /* 0x0000007f12027836 */ /* 0x000fcc0000000000 */
[----:B------:R-:W-:-:S04]  /*0680*/  @P0 VIADD R3, R3, 0x1 ;  /* 0x0000000103030836 */ /* 0x000fc80000000000 */
[----:B------:R-:W-:Y:S01]  /*0690*/  IMAD.MOV.U32 R5, RZ, RZ, R3 ;  /* 0x000000ffff057224 */ /* 0x000fe200078e0003 */
[----:B------:R-:W-:-:S03]  /*06a0*/  SHF.R.S32.HI R3, RZ, 0x1f, R2 ;  /* 0x0000001fff037819 */ /* 0x000fc60000011402 */
[----:B------:R-:W-:Y:S01]  /*06b0*/  @!P2 IMAD.MOV R5, RZ, RZ, -R5 ;  /* 0x000000ffff05a224 */ /* 0x000fe200078e0a05 */
[----:B------:R-:W-:Y:S02]  /*06c0*/  @!P1 LOP3.LUT R5, RZ, R4, RZ, 0x33, !PT ;  /* 0x00000004ff059212 */ /* 0x000fe400078e33ff */
[----:B------:R-:W-:-:S03]  /*06d0*/  LEA.HI R3, R3, R2, RZ, 0x7 ;  /* 0x0000000203037211 */ /* 0x000fc600078f38ff */
[----:B------:R-:W-:Y:S02]  /*06e0*/  IMAD.SHL.U32 R20, R5, 0x8, RZ ;  /* 0x0000000805147824 */ /* 0x000fe400078e00ff */
[----:B------:R-:W-:-:S03]  /*06f0*/  IMAD.MOV R5, RZ, RZ, -R5 ;  /* 0x000000ffff057224 */ /* 0x000fc600078e0a05 */
[----:B------:R-:W-:Y:S01]  /*0700*/  LEA.HI.SX32 R3, R3, -R20, 0x19 ;  /* 0x8000001403037211 */ /* 0x000fe200078fcaff */
[----:B------:R-:W-:Y:S01]  /*0710*/  IMAD R8, R4, R5, R7 ;  /* 0x0000000504087224 */ /* 0x000fe200078e0207 */
[----:B------:R-:W-:Y:S02]  /*0720*/  IABS R7, R19 ;  /* 0x0000001300077213 */ /* 0x000fe40000000000 */
[----:B------:R-:W-:Y:S02]  /*0730*/  VIMNMX R13, PT, PT, R3, 0x8, PT ;  /* 0x00000008030d7848 */ /* 0x000fe40003fe0100 */
[----:B------:R-:W-:Y:S02]  /*0740*/  IABS R4, R8 ;  /* 0x0000000800047213 */ /* 0x000fe40000000000 */
[----:B------:R-:W-:-:S04]  /*0750*/  IABS R9, R13 ;  /* 0x0000000d00097213 */ /* 0x000fc80000000000 */
[----:B------:R-:W0:Y:S08]  /*0760*/  I2F.RP R6, R9 ;  /* 0x0000000900067306 */ /* 0x000e300000209400 */
[----:B0-----:R-:W0:Y:S02]  /*0770*/  MUFU.RCP R6, R6 ;  /* 0x0000000600067308 */ /* 0x001e240000001000 */
[----:B0-----:R-:W-:-:S06]  /*0780*/  VIADD R2, R6, 0xffffffe ;  /* 0x0ffffffe06027836 */ /* 0x001fcc0000000000 */
[----:B------:R0:W1:Y:S02]  /*0790*/  F2I.FTZ.U32.TRUNC.NTZ R3, R2 ;  /* 0x0000000200037305 */ /* 0x000064000021f000 */
[----:B0-----:R-:W-:Y:S02]  /*07a0*/  IMAD.MOV.U32 R2, RZ, RZ, RZ ;  /* 0x000000ffff027224 */ /* 0x001fe400078e00ff */
[----:B-1----:R-:W-:-:S04]  /*07b0*/  IMAD.MOV R10, RZ, RZ, -R3 ;  /* 0x000000ffff0a7224 */ /* 0x002fc800078e0a03 */
[----:B------:R-:W-:Y:S01]  /*07c0*/  IMAD R5, R10, R9, RZ ;  /* 0x000000090a057224 */ /* 0x000fe200078e02ff */
[----:B------:R-:W-:-:S03]  /*07d0*/  IABS R10, R13 ;  /* 0x0000000d000a7213 */ /* 0x000fc60000000000 */
[----:B------:R-:W-:Y:S02]  /*07e0*/  IMAD.HI.U32 R3, R3, R5, R2 ;  /* 0x0000000503037227 */ /* 0x000fe400078e0002 */
[----:B------:R-:W0:Y:S02]  /*07f0*/  I2F.RP R5, R7 ;  /* 0x0000000700057306 */ /* 0x000e240000209400 */
[----:B------:R-:W-:Y:S02]  /*0800*/  IMAD.MOV.U32 R2, RZ, RZ, R4 ;  /* 0x000000ffff027224 */ /* 0x000fe400078e0004 */
[----:B------:R-:W-:Y:S02]  /*0810*/  IMAD.MOV R4, RZ, RZ, -R10 ;  /* 0x000000ffff047224 */ /* 0x000fe400078e0a0a */
[----:B------:R-:W-:-:S04]  /*0820*/  IMAD.HI.U32 R3, R3, R2, RZ ;  /* 0x0000000203037227 */ /* 0x000fc800078e00ff */
[----:B------:R-:W-:Y:S02]  /*0830*/  IMAD R2, R3, R4, R2 ;  /* 0x0000000403027224 */ /* 0x000fe400078e0202 */
[----:B------:R-:W1:Y:S03]  /*0840*/  I2F.RP R4, R15 ;  /* 0x0000000f00047306 */ /* 0x000e660000209400 */
[----:B------:R-:W-:-:S05]  /*0850*/  ISETP.GT.U32.AND P1, PT, R9, R2, PT ;  /* 0x000000020900720c */ /* 0x000fca0003f24070 */
[----:B0-----:R-:W0:Y:S08]  /*0860*/  MUFU.RCP R5, R5 ;  /* 0x0000000500057308 */ /* 0x001e300000001000 */
[----:B------:R-:W-:Y:S01]  /*0870*/  @!P1 IMAD.IADD R2, R2, 0x1, -R9 ;  /* 0x0000000102029824 */ /* 0x000fe200078e0a09 */
[----:B-1----:R-:W1:Y:S01]  /*0880*/  MUFU.RCP R4, R4 ;  /* 0x0000000400047308 */ /* 0x002e620000001000 */
[----:B------:R-:W-:Y:S01]  /*0890*/  @!P1 VIADD R3, R3, 0x1 ;  /* 0x0000000103039836 */ /* 0x000fe20000000000 */
[----:B------:R-:W-:-:S02]  /*08a0*/  ISETP.NE.AND P1, PT, R13, RZ, PT ;  /* 0x000000ff0d00720c */ /* 0x000fc40003f25270 */
[----:B------:R-:W-:Y:S02]  /*08b0*/  ISETP.GE.U32.AND P0, PT, R2, R9, PT ;  /* 0x000000090200720c */ /* 0x000fe40003f06070 */
[----:B------:R-:W-:Y:S01]  /*08c0*/  LOP3.LUT R2, R8, R13, RZ, 0x3c, !PT ;  /* 0x0000000d08027212 */ /* 0x000fe200078e3cff */
[----:B0-----:R-:W-:Y:S01]  /*08d0*/  VIADD R10, R5, 0xffffffe ;  /* 0x0ffffffe050a7836 */ /* 0x001fe20000000000 */
[----:B------:R-:W-:Y:S02]  /*08e0*/  SHF.R.U32.HI R5, RZ, 0x6, R0 ;  /* 0x00000006ff057819 */ /* 0x000fe40000011600 */
[----:B------:R-:W-:Y:S01]  /*08f0*/  ISETP.GE.AND P2, PT, R2, RZ, PT ;  /* 0x000000ff0200720c */ /* 0x000fe20003f46270 */
[----:B------:R-:W0:Y:S01]  /*0900*/  F2I.FTZ.U32.TRUNC.NTZ R11, R10 ;  /* 0x0000000a000b7305 */ /* 0x000e22000021f000 */
[----:B------:R-:W-:-:S05]  /*0910*/  SGXT.U32 R5, R5, 0x1 ;  /* 0x000000010505781a */ /* 0x000fca0000000000 */
[----:B------:R-:W-:Y:S02]  /*0920*/  @P0 VIADD R3, R3, 0x1 ;  /* 0x0000000103030836 */ /* 0x000fe40000000000 */
[----:B-1----:R-:W-:Y:S02]  /*0930*/  VIADD R4, R4, 0xffffffe ;  /* 0x0ffffffe04047836 */ /* 0x002fe40000000000 */
[----:B------:R-:W-:Y:S02]  /*0940*/  IMAD.MOV.U32 R6, RZ, RZ, R3 ;  /* 0x000000ffff067224 */ /* 0x000fe400078e0003 */
[----:B------:R-:W1:Y:S02]  /*0950*/  F2I.FTZ.U32.TRUNC.NTZ R9, R4 ;  /* 0x0000000400097305 */ /* 0x000e64000021f000 */
[----:B------:R-:W-:Y:S01]  /*0960*/  @!P2 IMAD.MOV R6, RZ, RZ, -R6 ;  /* 0x000000ffff06a224 */ /* 0x000fe200078e0a06 */
[----:B------:R-:W-:Y:S01]  /*0970*/  @!P1 LOP3.LUT R6, RZ, R13, RZ, 0x33, !PT ;  /* 0x0000000dff069212 */ /* 0x000fe200078e33ff */
[----:B0-----:R-:W-:Y:S01]  /*0980*/  IMAD.MOV R10, RZ, RZ, -R11 ;  /* 0x000000ffff0a7224 */ /* 0x001fe200078e0a0b */
[----:B------:R-:W-:-:S02]  /*0990*/  ISETP.NE.AND P2, PT, R18, RZ, PT ;  /* 0x000000ff1200720c */ /* 0x000fc40003f45270 */
[----:B------:R-:W-:Y:S01]  /*09a0*/  LEA R2, R6, UR4, 0x7 ;  /* 0x0000000406027c11 */ /* 0x000fe2000f8e38ff */
[----:B------:R-:W-:Y:S01]  /*09b0*/  IMAD R3, R10, R7, RZ ;  /* 0x000000070a037224 */ /* 0x000fe200078e02ff */
[----:B------:R-:W-:Y:S01]  /*09c0*/  USHF.L.U32 UR4, UR5, 0x5, URZ ;  /* 0x0000000505047899 */ /* 0x000fe200080006ff */
[----:B------:R-:W-:Y:S01]  /*09d0*/  IMAD.MOV.U32 R10, RZ, RZ, RZ ;  /* 0x000000ffff0a7224 */ /* 0x000fe200078e00ff */
[----:B------:R-:W-:Y:S01]  /*09e0*/  LOP3.LUT R2, R2, R5, RZ, 0xfc, !PT ;  /* 0x0000000502027212 */ /* 0x000fe200078efcff */
[----:B------:R-:W-:Y:S01]  /*09f0*/  IMAD.MOV R6, RZ, RZ, -R6 ;  /* 0x000000ffff067224 */ /* 0x000fe200078e0a06 */
[----:B------:R-:W-:Y:S01]  /*0a00*/  ULOP3.LUT UR4, UR4, 0x40, URZ, 0xc0, !UPT ;  /* 0x0000004004047892 */ /* 0x000fe2000f8ec0ff */
[----:B------:R-:W-:Y:S01]  /*0a10*/  IMAD.HI.U32 R10, R11, R3, R10 ;  /* 0x000000030b0a7227 */ /* 0x000fe200078e000a */
[C---:B------:R-:W-:Y:S02]  /*0a20*/  LOP3.LUT R36, R2.reuse, 0x4, RZ, 0xfc, !PT ;  /* 0x0000000402247812 */ /* 0x040fe400078efcff */
[----:B------:R-:W-:Y:S01]  /*0a30*/  IABS R14, R2 ;  /* 0x00000002000e7213 */ /* 0x000fe20000000000 */
[----:B-1----:R-:W-:Y:S01]  /*0a40*/  IMAD.MOV R16, RZ, RZ, -R9 ;  /* 0x000000ffff107224 */ /* 0x002fe200078e0a09 */
[----:B------:R-:W-:Y:S01]  /*0a50*/  IABS R176, R36 ;  /* 0x0000002400b07213 */ /* 0x000fe20000000000 */
[----:B------:R-:W-:Y:S01]  /*0a60*/  IMAD R4, R13, R6, R8 ;  /* 0x000000060d047224 */ /* 0x000fe200078e0208 */
[----:B------:R-:W-:Y:S01]  /*0a70*/  LOP3.LUT R37, R2, 0x6, RZ, 0xfc, !PT ;  /* 0x0000000602257812 */ /* 0x000fe200078efcff */
[----:B------:R-:W-:Y:S01]  /*0a80*/  IMAD.HI.U32 R6, R10, R14, RZ ;  /* 0x0000000e0a067227 */ /* 0x000fe200078e00ff */
[----:B------:R-:W-:-:S02]  /*0a90*/  LOP3.LUT R38, R2, 0x8, RZ, 0xfc, !PT ;  /* 0x0000000802267812 */ /* 0x000fc400078efcff */
[----:B------:R-:W-:Y:S01]  /*0aa0*/  IABS R178, R37 ;  /* 0x0000002500b27213 */ /* 0x000fe20000000000 */
[----:B------:R-:W-:Y:S01]  /*0ab0*/  IMAD.HI.U32 R12, R10, R176, RZ ;  /* 0x000000b00a0c7227 */ /* 0x000fe200078e00ff */
[C---:B------:R-:W-:Y:S02]  /*0ac0*/  LOP3.LUT R41, R2.reuse, 0xe, RZ, 0xfc, !PT ;  /* 0x0000000e02297812 */ /* 0x040fe400078efcff */
[----:B------:R-:W-:Y:S01]  /*0ad0*/  LOP3.LUT R3, R2, 0x2, RZ, 0xfc, !PT ;  /* 0x0000000202037812 */ /* 0x000fe200078efcff */
[----:B------:R-:W-:Y:S01]  /*0ae0*/  IMAD R13, R16, R15, RZ ;  /* 0x0000000f100d7224 */ /* 0x000fe200078e02ff */
[----:B------:R-:W-:Y:S01]  /*0af0*/  IABS R182, R41 ;  /* 0x0000002900b67213 */ /* 0x000fe20000000000 */
[----:B------:R-:W-:Y:S01]  /*0b00*/  IMAD.MOV R16, RZ, RZ, -R6 ;  /* 0x000000ffff107224 */ /* 0x000fe200078e0a06 */
[----:B------:R-:W-:Y:S01]  /*0b10*/  IABS R102, R3 ;  /* 0x0000000300667213 */ /* 0x000fe20000000000 */
[----:B------:R-:W-:Y:S01]  /*0b20*/  IMAD.MOV R17, RZ, RZ, -R12 ;  /* 0x000000ffff117224 */ /* 0x000fe200078e0a0c */
[C---:B------:R-:W-:Y:S01]  /*0b30*/  LOP3.LUT R40, R2.reuse, 0xc, RZ, 0xfc, !PT ;  /* 0x0000000c02287812 */ /* 0x040fe200078efcff */
[----:B------:R-:W-:Y:S01]  /*0b40*/  IMAD R12, R7, R16, R14 ;  /* 0x00000010070c7224 */ /* 0x000fe200078e020e */
[----:B------:R-:W-:Y:S01]  /*0b50*/  IABS R16, R38 ;  /* 0x0000002600107213 */ /* 0x000fe20000000000 */
[----:B------:R-:W-:Y:S01]  /*0b60*/  IMAD.MOV.U32 R8, RZ, RZ, RZ ;  /* 0x000000ffff087224 */ /* 0x000fe200078e00ff */
[----:B------:R-:W-:Y:S01]  /*0b70*/  LOP3.LUT R42, R2, 0x10, RZ, 0xfc, !PT ;  /* 0x00000010022a7812 */ /* 0x000fe200078efcff */
[----:B------:R-:W-:Y:S01]  /*0b80*/  IMAD.IADD R6, R20, 0x1, R4 ;  /* 0x0000000114067824 */ /* 0x000fe200078e0204 */
[----:B------:R-:W-:Y:S01]  /*0b90*/  IABS R180, R40 ;  /* 0x0000002800b47213 */ /* 0x000fe20000000000 */
[----:B------:R-:W-:Y:S01]  /*0ba0*/  IMAD.HI.U32 R8, R9, R13, R8 ;  /* 0x0000000d09087227 */ /* 0x000fe200078e0008 */
[----:B------:R-:W-:-:S02]  /*0bb0*/  LOP3.LUT R39, R2, 0xa, RZ, 0xfc, !PT ;  /* 0x0000000a02277812 */ /* 0x000fc400078efcff */
[----:B------:R-:W-:Y:S01]  /*0bc0*/  LOP3.LUT R44, R2, 0x14, RZ, 0xfc, !PT ;  /* 0x00000014022c7812 */ /* 0x000fe200078efcff */
[----:B------:R-:W-:Y:S01]  /*0bd0*/  IMAD.HI.U32 R4, R10, R178, RZ ;  /* 0x000000b20a047227 */ /* 0x000fe200078e00ff */
[----:B------:R-:W-:Y:S02]  /*0be0*/  IABS R110, R39 ;  /* 0x00000027006e7213 */ /* 0x000fe40000000000 */
[----:B------:R-:W-:Y:S01]  /*0bf0*/  LOP3.LUT R46, R2, 0x18, RZ, 0xfc, !PT ;  /* 0x00000018022e7812 */ /* 0x000fe200078efcff */
[----:B------:R-:W-:Y:S01]  /*0c00*/  IMAD.HI.U32 R9, R10, R16, RZ ;  /* 0x000000100a097227 */ /* 0x000fe200078e00ff */
[----:B------:R-:W-:Y:S02]  /*0c10*/  IABS R184, R44 ;  /* 0x0000002c00b87213 */ /* 0x000fe40000000000 */
[----:B------:R-:W-:Y:S01]  /*0c20*/  IABS R30, R46 ;  /* 0x0000002e001e7213 */ /* 0x000fe20000000000 */
[----:B------:R-:W-:Y:S01]  /*0c30*/  IMAD.MOV R14, RZ, RZ, -R4 ;  /* 0x000000ffff0e7224 */ /* 0x000fe200078e0a04 */
[C---:B------:R-:W-:Y:S01]  /*0c40*/  LOP3.LUT R45, R2.reuse, 0x16, RZ, 0xfc, !PT ;  /* 0x00000016022d7812 */ /* 0x040fe200078efcff */
[----:B------:R-:W-:Y:S01]  /*0c50*/  IMAD.MOV R9, RZ, RZ, -R9 ;  /* 0x000000ffff097224 */ /* 0x000fe200078e0a09 */
[----:B------:R-:W-:Y:S01]  /*0c60*/  LOP3.LUT R47, R2, 0x1a, RZ, 0xfc, !PT ;  /* 0x0000001a022f7812 */ /* 0x000fe200078efcff */
[----:B------:R-:W-:Y:S01]  /*0c70*/  IMAD.HI.U32 R4, R10, R182, RZ ;  /* 0x000000b60a047227 */ /* 0x000fe200078e00ff */
[----:B------:R-:W-:-:S02]  /*0c80*/  IABS R186, R45 ;  /* 0x0000002d00ba7213 */ /* 0x000fc40000000000 */
[----:B------:R-:W-:Y:S01]  /*0c90*/  IABS R138, R47 ;  /* 0x0000002f008a7213 */ /* 0x000fe20000000000 */
[C---:B------:R-:W-:Y:S01]  /*0ca0*/  IMAD R178, R7.reuse, R14, R178 ;  /* 0x0000000e07b27224 */ /* 0x040fe200078e02b2 */
[C---:B------:R-:W-:Y:S01]  /*0cb0*/  LOP3.LUT R48, R2.reuse, 0x1c, RZ, 0xfc, !PT ;  /* 0x0000001c02307812 */ /* 0x040fe200078efcff */
[C---:B------:R-:W-:Y:S01]  /*0cc0*/  IMAD R14, R7.reuse, R9, R16 ;  /* 0x00000009070e7224 */ /* 0x040fe200078e0210 */
[----:B------:R-:W-:Y:S01]  /*0cd0*/  IABS R16, R42 ;  /* 0x0000002a00107213 */ /* 0x000fe20000000000 */
[----:B------:R-:W-:Y:S01]  /*0ce0*/  IMAD.MOV R4, RZ, RZ, -R4 ;  /* 0x000000ffff047224 */ /* 0x000fe200078e0a04 */
[----:B------:R-:W-:Y:S01]  /*0cf0*/  LOP3.LUT R50, R2, 0x20, RZ, 0xfc, !PT ;  /* 0x0000002002327812 */ /* 0x000fe200078efcff */
[----:B------:R-:W-:Y:S01]  /*0d00*/  IMAD.HI.U32 R11, R10, R102, RZ ;  /* 0x000000660a0b7227 */ /* 0x000fe200078e00ff */
[----:B------:R-:W-:Y:S02]  /*0d10*/  IABS R164, R48 ;  /* 0x0000003000a47213 */ /* 0x000fe40000000000 */
[----:B------:R-:W-:Y:S01]  /*0d20*/  IABS R72, R50 ;  /* 0x0000003200487213 */ /* 0x000fe20000000000 */
[----:B------:R-:W-:Y:S01]  /*0d30*/  IMAD R182, R7, R4, R182 ;  /* 0x0000000407b67224 */ /* 0x000fe200078e02b6 */
[C---:B------:R-:W-:Y:S01]  /*0d40*/  LOP3.LUT R52, R2.reuse, 0x24, RZ, 0xfc, !PT ;  /* 0x0000002402347812 */ /* 0x040fe200078efcff */
[----:B------:R-:W-:Y:S01]  /*0d50*/  IMAD.MOV R11, RZ, RZ, -R11 ;  /* 0x000000ffff0b7224 */ /* 0x000fe200078e0a0b */
[----:B------:R-:W-:Y:S01]  /*0d60*/  LOP3.LUT R53, R2, 0x26, RZ, 0xfc, !PT ;  /* 0x0000002602357812 */ /* 0x000fe200078efcff */
[----:B------:R-:W-:Y:S01]  /*0d70*/  IMAD.HI.U32 R13, R10, R180, RZ ;  /* 0x000000b40a0d7227 */ /* 0x000fe200078e00ff */
[----:B------:R-:W-:-:S02]  /*0d80*/  IABS R156, R52 ;  /* 0x00000034009c7213 */ /* 0x000fc40000000000 */
[----:B------:R-:W-:Y:S01]  /*0d90*/  IABS R169, R53 ;  /* 0x0000003500a97213 */ /* 0x000fe20000000000 */
[----:B------:R-:W-:Y:S01]  /*0da0*/  IMAD.HI.U32 R4, R10, R16, RZ ;  /* 0x000000100a047227 */ /* 0x000fe200078e00ff */
[----:B------:R-:W-:Y:S01]  /*0db0*/  LEA R61, R6, UR4, 0x7 ;  /* 0x00000004063d7c11 */ /* 0x000fe2000f8e38ff */
[----:B------:R-:W0:Y:S01]  /*0dc0*/  LDCU UR4, c[0x0][0x3a4] ;  /* 0x00007480ff0477ac */ /* 0x000e220008000800 */
[C---:B------:R-:W-:Y:S01]  /*0dd0*/  LOP3.LUT R57, R2.reuse, 0x2e, RZ, 0xfc, !PT ;  /* 0x0000002e02397812 */ /* 0x040fe200078efcff */
[C---:B------:R-:W-:Y:S01]  /*0de0*/  IMAD R176, R7.reuse, R17, R176 ;  /* 0x0000001107b07224 */ /* 0x040fe200078e02b0 */
[C---:B------:R-:W-:Y:S01]  /*0df0*/  LOP3.LUT R55, R2.reuse, 0x2a, RZ, 0xfc, !PT ;  /* 0x0000002a02377812 */ /* 0x040fe200078efcff */
[----:B------:R-:W-:Y:S01]  /*0e00*/  IMAD R102, R7, R11, R102 ;  /* 0x0000000b07667224 */ /* 0x000fe200078e0266 */
[----:B------:R-:W-:Y:S01]  /*0e10*/  IABS R168, R57 ;  /* 0x0000003900a87213 */ /* 0x000fe20000000000 */
[----:B------:R-:W-:Y:S01]  /*0e20*/  IMAD.MOV R13, RZ, RZ, -R13 ;  /* 0x000000ffff0d7224 */ /* 0x000fe200078e0a0d */
[----:B------:R-:W-:Y:S01]  /*0e30*/  IABS R150, R55 ;  /* 0x0000003700967213 */ /* 0x000fe20000000000 */
[----:B------:R-:W-:Y:S01]  /*0e40*/  IMAD.MOV R17, RZ, RZ, -R4 ;  /* 0x000000ffff117224 */ /* 0x000fe200078e0a04 */
[----:B------:R-:W-:Y:S01]  /*0e50*/  LOP3.LUT R59, R2, 0x32, RZ, 0xfc, !PT ;  /* 0x00000032023b7812 */ /* 0x000fe200078efcff */
[----:B------:R-:W-:Y:S01]  /*0e60*/  IMAD.HI.U32 R11, R10, R110, RZ ;  /* 0x0000006e0a0b7227 */ /* 0x000fe200078e00ff */
[----:B------:R-:W-:-:S02]  /*0e70*/  LOP3.LUT R66, R2, 0x3e, RZ, 0xfc, !PT ;  /* 0x0000003e02427812 */ /* 0x000fc400078efcff */
[----:B------:R-:W-:Y:S01]  /*0e80*/  IABS R158, R59 ;  /* 0x0000003b009e7213 */ /* 0x000fe20000000000 */
[C---:B------:R-:W-:Y:S01]  /*0e90*/  IMAD.HI.U32 R4, R10.reuse, R184, RZ ;  /* 0x000000b80a047227 */ /* 0x040fe200078e00ff */
[----:B------:R-:W-:Y:S02]  /*0ea0*/  IABS R170, R66 ;  /* 0x0000004200aa7213 */ /* 0x000fe40000000000 */
[C---:B------:R-:W-:Y:S01]  /*0eb0*/  ISETP.GT.U32.AND P5, PT, R7.reuse, R12, PT ;  /* 0x0000000c0700720c */ /* 0x040fe20003fa4070 */
[C---:B------:R-:W-:Y:S01]  /*0ec0*/  IMAD R180, R7.reuse, R13, R180 ;  /* 0x0000000d07b47224 */ /* 0x040fe200078e02b4 */
[C---:B------:R-:W-:Y:S01]  /*0ed0*/  ISETP.GT.U32.AND P6, PT, R7.reuse, R102, PT ;  /* 0x000000660700720c */ /* 0x040fe20003fc4070 */
[----:B------:R-:W-:Y:S01]  /*0ee0*/  IMAD.MOV R11, RZ, RZ, -R11 ;  /* 0x000000ffff0b7224 */ /* 0x000fe200078e0a0b */
[----:B------:R-:W-:Y:S01]  /*0ef0*/  ISETP.GT.U32.AND P1, PT, R7, R176, PT ;  /* 0x000000b00700720c */ /* 0x000fe20003f24070 */
[----:B------:R-:W-:Y:S01]  /*0f00*/  IMAD.HI.U32 R13, R10, R30, RZ ;  /* 0x0000001e0a0d7227 */ /* 0x000fe200078e00ff */
[----:B------:R-:W-:-:S02]  /*0f10*/  LOP3.LUT R43, R2, 0x12, RZ, 0xfc, !PT ;  /* 0x00000012022b7812 */ /* 0x000fc400078efcff */
[C---:B------:R-:W-:Y:S01]  /*0f20*/  LOP3.LUT R49, R2.reuse, 0x1e, RZ, 0xfc, !PT ;  /* 0x0000001e02317812 */ /* 0x040fe200078efcff */
[----:B------:R-:W-:Y:S01]  /*0f30*/  IMAD.MOV R4, RZ, RZ, -R4 ;  /* 0x000000ffff047224 */ /* 0x000fe200078e0a04 */
[----:B------:R-:W-:Y:S01]  /*0f40*/  IABS R134, R43 ;  /* 0x0000002b00867213 */ /* 0x000fe20000000000 */
[C---:B------:R-:W-:Y:S01]  /*0f50*/  IMAD R110, R7.reuse, R11, R110 ;  /* 0x0000000b076e7224 */ /* 0x040fe200078e026e */
[----:B------:R-:W-:Y:S01]  /*0f60*/  IABS R175, R49 ;  /* 0x0000003100af7213 */ /* 0x000fe20000000000 */
[----:B------:R-:W-:Y:S01]  /*0f70*/  IMAD.MOV R13, RZ, RZ, -R13 ;  /* 0x000000ffff0d7224 */ /* 0x000fe200078e0a0d */
[C---:B------:R-:W-:Y:S01]  /*0f80*/  LOP3.LUT R51, R2.reuse, 0x22, RZ, 0xfc, !PT ;  /* 0x0000002202337812 */ /* 0x040fe200078efcff */
[----:B------:R-:W-:Y:S01]  /*0f90*/  IMAD R184, R7, R4, R184 ;  /* 0x0000000407b87224 */ /* 0x000fe200078e02b8 */
[----:B------:R-:W-:Y:S01]  /*0fa0*/  LOP3.LUT R54, R2, 0x28, RZ, 0xfc, !PT ;  /* 0x0000002802367812 */ /* 0x000fe200078efcff */
[----:B------:R-:W-:Y:S01]  /*0fb0*/  IMAD.HI.U32 R11, R10, R186, RZ ;  /* 0x000000ba0a0b7227 */ /* 0x000fe200078e00ff */
[----:B------:R-:W-:-:S02]  /*0fc0*/  IABS R154, R51 ;  /* 0x00000033009a7213 */ /* 0x000fc40000000000 */
        /* <DEDUP_REMOVED lines=8> */
[----:B------:R-:W-:Y:S01]  /*1050*/  IMAD.MOV R13, RZ, RZ, -R4 ;  /* 0x000000ffff0d7224 */ /* 0x000fe200078e0a04 */
[----:B------:R-:W-:Y:S01]  /*1060*/  IABS R173, R62 ;  /* 0x0000003e00ad7213 */ /* 0x000fe20000000000 */
[----:B------:R-:W-:Y:S01]  /*1070*/  IMAD.HI.U32 R4, R10, R164, RZ ;  /* 0x000000a40a047227 */ /* 0x000fe200078e00ff */
[----:B------:R-:W-:-:S02]  /*1080*/  IABS R86, R58 ;  /* 0x0000003a00567213 */ /* 0x000fc40000000000 */
[C---:B------:R-:W-:Y:S01]  /*1090*/  LOP3.LUT R64, R2.reuse, 0x3a, RZ, 0xfc, !PT ;  /* 0x0000003a02407812 */ /* 0x040fe200078efcff */
[C---:B------:R-:W-:Y:S01]  /*10a0*/  IMAD R186, R7.reuse, R11, R186 ;  /* 0x0000000b07ba7224 */ /* 0x040fe200078e02ba */
[----:B------:R-:W-:Y:S01]  /*10b0*/  LOP3.LUT R63, R2, 0x38, RZ, 0xfc, !PT ;  /* 0x00000038023f7812 */ /* 0x000fe200078efcff */
[----:B------:R-:W-:Y:S01]  /*10c0*/  IMAD.HI.U32 R11, R10, R72, RZ ;  /* 0x000000480a0b7227 */ /* 0x000fe200078e00ff */
[----:B------:R-:W-:Y:S02]  /*10d0*/  IABS R167, R64 ;  /* 0x0000004000a77213 */ /* 0x000fe40000000000 */
[C---:B------:R-:W-:Y:S01]  /*10e0*/  LOP3.LUT R60, R2.reuse, 0x34, RZ, 0xfc, !PT ;  /* 0x00000034023c7812 */ /* 0x040fe200078efcff */
[----:B------:R-:W-:Y:S01]  /*10f0*/  IMAD.MOV R4, RZ, RZ, -R4 ;  /* 0x000000ffff047224 */ /* 0x000fe200078e0a04 */
[----:B------:R-:W-:Y:S01]  /*1100*/  IABS R94, R63 ;  /* 0x0000003f005e7213 */ /* 0x000fe20000000000 */
[----:B------:R-:W-:Y:S01]  /*1110*/  IMAD.MOV R11, RZ, RZ, -R11 ;  /* 0x000000ffff0b7224 */ /* 0x000fe200078e0a0b */
[----:B------:R-:W-:Y:S01]  /*1120*/  IABS R174, R60 ;  /* 0x0000003c00ae7213 */ /* 0x000fe20000000000 */
[----:B------:R-:W-:Y:S01]  /*1130*/  IMAD R164, R7, R4, R164 ;  /* 0x0000000407a47224 */ /* 0x000fe200078e02a4 */
[----:B------:R-:W-:Y:S01]  /*1140*/  LOP3.LUT R65, R2, 0x3c, RZ, 0xfc, !PT ;  /* 0x0000003c02417812 */ /* 0x000fe200078efcff */
[----:B------:R-:W-:-:S03]  /*1150*/  IMAD.HI.U32 R4, R10, R156, RZ ;  /* 0x0000009c0a047227 */ /* 0x000fc600078e00ff */
[----:B------:R-:W-:Y:S01]  /*1160*/  IABS R172, R65 ;  /* 0x0000004100ac7213 */ /* 0x000fe20000000000 */
[----:B------:R-:W-:Y:S02]  /*1170*/  IMAD R72, R7, R11, R72 ;  /* 0x0000000b07487224 */ /* 0x000fe400078e0248 */
[----:B------:R-:W-:Y:S02]  /*1180*/  IMAD.MOV R11, RZ, RZ, -R4 ;  /* 0x000000ffff0b7224 */ /* 0x000fe400078e0a04 */
[----:B------:R-:W-:-:S04]  /*1190*/  IMAD.HI.U32 R4, R10, R169, RZ ;  /* 0x000000a90a047227 */ /* 0x000fc800078e00ff */
[----:B------:R-:W-:Y:S02]  /*11a0*/  IMAD.MOV R4, RZ, RZ, -R4 ;  /* 0x000000ffff047224 */ /* 0x000fe400078e0a04 */
[C---:B------:R-:W-:Y:S02]  /*11b0*/  IMAD R16, R7.reuse, R17, R16 ;  /* 0x0000001107107224 */ /* 0x040fe400078e0210 */
[----:B------:R-:W-:Y:S01]  /*11c0*/  IMAD R169, R7, R4, R169 ;  /* 0x0000000407a97224 */ /* 0x000fe200078e02a9 */
[----:B------:R-:W-:Y:S01]  /*11d0*/  LOP3.LUT R4, R0, 0x3f, RZ, 0xc0, !PT ;  /* 0x0000003f00047812 */ /* 0x000fe200078ec0ff */
[----:B------:R-:W-:-:S04]  /*11e0*/  IMAD.HI.U32 R6, R10, R168, RZ ;  /* 0x000000a80a067227 */ /* 0x000fc800078e00ff */
[----:B------:R-:W-:Y:S02]  /*11f0*/  IMAD.IADD R61, R4, 0x1, R61 ;  /* 0x00000001043d7824 */ /* 0x000fe400078e023d */
[----:B------:R-:W-:Y:S02]  /*1200*/  IMAD.MOV R6, RZ, RZ, -R6 ;  /* 0x000000ffff067224 */ /* 0x000fe400078e0a06 */
[C---:B------:R-:W-:Y:S01]  /*1210*/  IMAD R156, R7.reuse, R11, R156 ;  /* 0x0000000b079c7224 */ /* 0x040fe200078e029c */
[----:B------:R-:W-:Y:S01]  /*1220*/  IABS R17, R61 ;  /* 0x0000003d00117213 */ /* 0x000fe20000000000 */
[----:B------:R-:W-:Y:S01]  /*1230*/  IMAD R168, R7, R6, R168 ;  /* 0x0000000607a87224 */ /* 0x000fe200078e02a8 */
[----:B------:R-:W-:Y:S01]  /*1240*/  ISETP.GE.AND P4, PT, R61, RZ, PT ;  /* 0x000000ff3d00720c */ /* 0x000fe20003f86270 */
[----:B------:R-:W-:-:S04]  /*1250*/  IMAD.HI.U32 R11, R10, R150, RZ ;  /* 0x000000960a0b7227 */ /* 0x000fc800078e00ff */
[----:B------:R-:W-:-:S04]  /*1260*/  IMAD.HI.U32 R8, R8, R17, RZ ;  /* 0x0000001108087227 */ /* 0x000fc800078e00ff */
[----:B------:R-:W-:Y:S02]  /*1270*/  IMAD.MOV R8, RZ, RZ, -R8 ;  /* 0x000000ffff087224 */ /* 0x000fe400078e0a08 */
[----:B------:R-:W-:Y:S02]  /*1280*/  IMAD.MOV R11, RZ, RZ, -R11 ;  /* 0x000000ffff0b7224 */ /* 0x000fe400078e0a0b */
[----:B------:R-:W-:Y:S02]  /*1290*/  IMAD R6, R15, R8, R17 ;  /* 0x000000080f067224 */ /* 0x000fe400078e0211 */
[----:B------:R-:W-:Y:S02]  /*12a0*/  IMAD R150, R7, R11, R150 ;  /* 0x0000000b07967224 */ /* 0x000fe400078e0296 */
[----:B------:R-:W-:Y:S01]  /*12b0*/  IMAD.HI.U32 R11, R10, R158, RZ ;  /* 0x0000009e0a0b7227 */ /* 0x000fe200078e00ff */
[----:B------:R-:W-:-:S03]  /*12c0*/  ISETP.GT.U32.AND P0, PT, R15, R6, PT ;  /* 0x000000060f00720c */ /* 0x000fc60003f04070 */
[----:B------:R-:W-:Y:S02]  /*12d0*/  IMAD.MOV R11, RZ, RZ, -R11 ;  /* 0x000000ffff0b7224 */ /* 0x000fe400078e0a0b */
[----:B------:R-:W-:Y:S02]  /*12e0*/  @!P5 IMAD.IADD R12, R12, 0x1, -R7 ;  /* 0x000000010c0cd824 */ /* 0x000fe400078e0a07 */
[----:B------:R-:W-:Y:S02]  /*12f0*/  IMAD R158, R7, R11, R158 ;  /* 0x0000000b079e7224 */ /* 0x000fe400078e029e */
[----:B------:R-:W-:-:S04]  /*1300*/  IMAD.HI.U32 R11, R10, R170, RZ ;  /* 0x000000aa0a0b7227 */ /* 0x000fc800078e00ff */
[----:B------:R-:W-:Y:S02]  /*1310*/  @!P0 IMAD.IADD R6, R6, 0x1, -R15 ;  /* 0x0000000106068824 */ /* 0x000fe400078e0a0f */
[----:B------:R-:W-:Y:S02]  /*1320*/  IMAD.MOV R11, RZ, RZ, -R11 ;  /* 0x000000ffff0b7224 */ /* 0x000fe400078e0a0b */
[--C-:B------:R-:W-:Y:S01]  /*1330*/  @!P6 IMAD.IADD R102, R102, 0x1, -R7.reuse ;  /* 0x000000016666e824 */ /* 0x100fe200078e0a07 */
[----:B------:R-:W-:Y:S01]  /*1340*/  ISETP.GT.U32.AND P0, PT, R15, R6, PT ;  /* 0x000000060f00720c */ /* 0x000fe20003f04070 */
[C---:B------:R-:W-:Y:S02]  /*1350*/  IMAD R170, R7.reuse, R11, R170 ;  /* 0x0000000b07aa7224 */ /* 0x040fe400078e02aa */
[----:B------:R-:W-:Y:S01]  /*1360*/  @!P1 IMAD.IADD R176, R176, 0x1, -R7 ;  /* 0x00000001b0b09824 */ /* 0x000fe200078e0a07 */
[C---:B------:R-:W-:Y:S01]  /*1370*/  ISETP.GT.U32.AND P1, PT, R7.reuse, R110, PT ;  /* 0x0000006e0700720c */ /* 0x040fe20003f24070 */
[----:B------:R-:W-:Y:S01]  /*1380*/  IMAD.HI.U32 R9, R10, R134, RZ ;  /* 0x000000860a097227 */ /* 0x000fe200078e00ff */
[----:B------:R-:W-:-:S02]  /*1390*/  ISETP.GT.U32.AND P3, PT, R7, R170, PT ;  /* 0x000000aa0700720c */ /* 0x000fc40003f64070 */
[C---:B------:R-:W-:Y:S01]  /*13a0*/  ISETP.GT.U32.AND P5, PT, R7.reuse, R176, PT ;  /* 0x000000b00700720c */ /* 0x040fe20003fa4070 */
[----:B------:R-:W-:Y:S02]  /*13b0*/  IMAD.MOV R9, RZ, RZ, -R9 ;  /* 0x000000ffff097224 */ /* 0x000fe400078e0a09 */
[C---:B------:R-:W-:Y:S02]  /*13c0*/  IMAD R138, R7.reuse, R13, R138 ;  /* 0x0000000d078a7224 */ /* 0x040fe400078e028a */
[----:B------:R-:W-:Y:S01]  /*13d0*/  @!P0 IMAD.IADD R6, R6, 0x1, -R15 ;  /* 0x0000000106068824 */ /* 0x000fe200078e0a0f */
[C---:B------:R-:W-:Y:S01]  /*13e0*/  ISETP.GT.U32.AND P0, PT, R7.reuse, R14, PT ;  /* 0x0000000e0700720c */ /* 0x040fe20003f04070 */
[C---:B------:R-:W-:Y:S02]  /*13f0*/  IMAD R134, R7.reuse, R9, R134 ;  /* 0x0000000907867224 */ /* 0x040fe400078e0286 */
[----:B------:R-:W-:Y:S01]  /*1400*/  @!P4 IMAD.MOV R6, RZ, RZ, -R6 ;  /* 0x000000ffff06c224 */ /* 0x000fe200078e0a06 */
[C---:B------:R-:W-:Y:S01]  /*1410*/  ISETP.GT.U32.AND P4, PT, R7.reuse, R178, PT ;  /* 0x000000b20700720c */ /* 0x040fe20003f84070 */
[----:B------:R-:W-:Y:S01]  /*1420*/  @!P3 IMAD.IADD R170, R170, 0x1, -R7 ;  /* 0x00000001aaaab824 */ /* 0x000fe200078e0a07 */
[----:B------:R-:W-:Y:S01]  /*1430*/  @!P2 LOP3.LUT R6, RZ, R18, RZ, 0x33, !PT ;  /* 0x00000012ff06a212 */ /* 0x000fe200078e33ff */
[----:B------:R-:W-:Y:S01]  /*1440*/  IMAD.HI.U32 R9, R10, R175, RZ ;  /* 0x000000af0a097227 */ /* 0x000fe200078e00ff */
[----:B------:R-:W-:-:S02]  /*1450*/  ISETP.GT.U32.AND P3, PT, R7, R12, PT ;  /* 0x0000000c0700720c */ /* 0x000fc40003f64070 */
[----:B------:R-:W-:Y:S01]  /*1460*/  ISETP.GT.U32.AND P2, PT, R7, R170, PT ;  /* 0x000000aa0700720c */ /* 0x000fe20003f44070 */
[----:B------:R-:W-:Y:S02]  /*1470*/  IMAD.MOV R20, RZ, RZ, -R9 ;  /* 0x000000ffff147224 */ /* 0x000fe400078e0a09 */
[----:B------:R-:W-:Y:S02]  /*1480*/  @!P0 IMAD.IADD R14, R14, 0x1, -R7 ;  /* 0x000000010e0e8824 */ /* 0x000fe400078e0a07 */
[----:B------:R-:W-:-:S03]  /*1490*/  IMAD.HI.U32 R13, R10, R154, RZ ;  /* 0x0000009a0a0d7227 */ /* 0x000fc600078e00ff */
[C---:B------:R-:W-:Y:S01]  /*14a0*/  ISETP.GT.U32.AND P6, PT, R7.reuse, R14, PT ;  /* 0x0000000e0700720c */ /* 0x040fe20003fc4070 */
[--C-:B------:R-:W-:Y:S01]  /*14b0*/  @!P4 IMAD.IADD R178, R178, 0x1, -R7.reuse ;  /* 0x00000001b2b2c824 */ /* 0x100fe200078e0a07 */
[C---:B------:R-:W-:Y:S01]  /*14c0*/  ISETP.GT.U32.AND P4, PT, R7.reuse, R102, PT ;  /* 0x000000660700720c */ /* 0x040fe20003f84070 */
[--C-:B------:R-:W-:Y:S01]  /*14d0*/  @!P3 IMAD.IADD R12, R12, 0x1, -R7.reuse ;  /* 0x000000010c0cb824 */ /* 0x100fe200078e0a07 */
[C---:B------:R-:W-:Y:S01]  /*14e0*/  ISETP.GT.U32.AND P3, PT, R7.reuse, R182, PT ;  /* 0x000000b60700720c */ /* 0x040fe20003f64070 */
[--C-:B------:R-:W-:Y:S01]  /*14f0*/  @!P2 IMAD.IADD R170, R170, 0x1, -R7.reuse ;  /* 0x00000001aaaaa824 */ /* 0x100fe200078e0a07 */
[C---:B------:R-:W-:Y:S01]  /*1500*/  ISETP.GT.U32.AND P0, PT, R7.reuse, R178, PT ;  /* 0x000000b20700720c */ /* 0x040fe20003f04070 */
[----:B------:R-:W-:Y:S01]  /*1510*/  @!P5 IMAD.IADD R176, R176, 0x1, -R7 ;  /* 0x00000001b0b0d824 */ /* 0x000fe200078e0a07 */
[C---:B------:R-:W-:Y:S01]  /*1520*/  ISETP.GT.U32.AND P2, PT, R7.reuse, R180, PT ;  /* 0x000000b40700720c */ /* 0x040fe20003f44070 */
[C---:B------:R-:W-:Y:S01]  /*1530*/  IMAD R175, R7.reuse, R20, R175 ;  /* 0x0000001407af7224 */ /* 0x040fe200078e02af */
[----:B------:R-:W-:Y:S01]  /*1540*/  ISETP.GT.U32.AND P5, PT, R7, R134, PT ;  /* 0x000000860700720c */ /* 0x000fe20003fa4070 */
[----:B------:R-:W-:-:S02]  /*1550*/  IMAD.MOV R13, RZ, RZ, -R13 ;  /* 0x000000ffff0d7224 */ /* 0x000fc400078e0a0d */
[--C-:B------:R-:W-:Y:S01]  /*1560*/  @!P6 IMAD.IADD R14, R14, 0x1, -R7.reuse ;  /* 0x000000010e0ee824 */ /* 0x100fe200078e0a07 */
        /* <DEDUP_REMOVED lines=9> */
[----:B------:R-:W-:-:S02]  /*1600*/  IMAD R154, R7, R13, R154 ;  /* 0x0000000d079a7224 */ /* 0x000fc400078e029a */
[--C-:B------:R-:W-:Y:S01]  /*1610*/  @!P1 IMAD.IADD R110, R110, 0x1, -R7.reuse ;  /* 0x000000016e6e9824 */ /* 0x100fe200078e0a07 */
[C---:B------:R-:W-:Y:S01]  /*1620*/  ISETP.GT.U32.AND P1, PT, R7.reuse, R30, PT ;  /* 0x0000001e0700720c */ /* 0x040fe20003f24070 */
[--C-:B------:R-:W-:Y:S01]  /*1630*/  @!P5 IMAD.IADD R134, R134, 0x1, -R7.reuse ;  /* 0x000000018686d824 */ /* 0x100fe200078e0a07 */
[C---:B------:R-:W-:Y:S01]  /*1640*/  ISETP.GT.U32.AND P5, PT, R7.reuse, R72, PT ;  /* 0x000000480700720c */ /* 0x040fe20003fa4070 */
[--C-:B------:R-:W-:Y:S01]  /*1650*/  @!P4 IMAD.IADD R16, R16, 0x1, -R7.reuse ;  /* 0x000000011010c824 */ /* 0x100fe200078e0a07 */
[C---:B------:R-:W-:Y:S01]  /*1660*/  ISETP.GT.U32.AND P4, PT, R7.reuse, R175, PT ;  /* 0x000000af0700720c */ /* 0x040fe20003f84070 */
[--C-:B------:R-:W-:Y:S02]  /*1670*/  @!P3 IMAD.IADD R164, R164, 0x1, -R7.reuse ;  /* 0x00000001a4a4b824 */ /* 0x100fe400078e0a07 */
        /* <DEDUP_REMOVED lines=8> */
[--C-:B------:R-:W-:Y:S01]  /*1700*/  @!P5 IMAD.IADD R72, R72, 0x1, -R7.reuse ;  /* 0x000000014848d824 */ /* 0x100fe200078e0a07 */
[----:B------:R-:W-:Y:S01]  /*1710*/  ISETP.GT.U32.AND P5, PT, R7, R184, PT ;  /* 0x000000b80700720c */ /* 0x000fe20003fa4070 */
[----:B------:R-:W-:Y:S01]  /*1720*/  @!P4 IMAD.IADD R175, R175, 0x1, -R7 ;  /* 0x00000001afafc824 */ /* 0x000fe200078e0a07 */
[C---:B------:R-:W-:Y:S01]  /*1730*/  ISETP.GT.U32.AND P4, PT, R7.reuse, R134, PT ;  /* 0x000000860700720c */ /* 0x040fe20003f84070 */
[----:B------:R-:W-:Y:S01]  /*1740*/  IMAD.HI.U32 R9, R10, R78, RZ ;  /* 0x0000004e0a097227 */ /* 0x000fe200078e00ff */
[----:B------:R-:W-:-:S03]  /*1750*/  ISETP.GT.U32.AND P6, PT, R7, R110, PT ;  /* 0x0000006e0700720c */ /* 0x000fc60003fc4070 */
        /* <DEDUP_REMOVED lines=9> */
[----:B------:R-:W-:Y:S01]  /*17f0*/  ISETP.GT.U32.AND P4, PT, R7, R175, PT ;  /* 0x000000af0700720c */ /* 0x000fe20003f84070 */
[----:B------:R-:W-:-:S04]  /*1800*/  IMAD.HI.U32 R13, R10, R166, RZ ;  /* 0x000000a60a0d7227 */ /* 0x000fc800078e00ff */
[----:B------:R-:W-:Y:S02]  /*1810*/  IMAD.MOV R9, RZ, RZ, -R9 ;  /* 0x000000ffff097224 */ /* 0x000fe400078e0a09 */
[----:B------:R-:W-:Y:S01]  /*1820*/  @!P0 IMAD.IADD R186, R186, 0x1, -R7 ;  /* 0x00000001baba8824 */ /* 0x000fe200078e0a07 */
[C---:B------:R-:W-:Y:S01]  /*1830*/  ISETP.GT.U32.AND P0, PT, R7.reuse, R156, PT ;  /* 0x0000009c0700720c */ /* 0x040fe20003f04070 */
[----:B------:R-:W-:Y:S02]  /*1840*/  IMAD.MOV R13, RZ, RZ, -R13 ;  /* 0x000000ffff0d7224 */ /* 0x000fe400078e0a0d */
[----:B------:R-:W-:Y:S02]  /*1850*/  IMAD R78, R7, R9, R78 ;  /* 0x00000009074e7224 */ /* 0x000fe400078e024e */
[----:B------:R-:W-:-:S04]  /*1860*/  IMAD.HI.U32 R8, R10, R173, RZ ;  /* 0x000000ad0a087227 */ /* 0x000fc800078e00ff */
[----:B------:R-:W-:-:S04]  /*1870*/  IMAD.HI.U32 R9, R10, R86, RZ ;  /* 0x000000560a097227 */ /* 0x000fc800078e00ff */
[----:B------:R-:W-:Y:S01]  /*1880*/  @!P5 IMAD.IADD R184, R184, 0x1, -R7 ;  /* 0x00000001b8b8d824 */ /* 0x000fe200078e0a07 */
[C---:B------:R-:W-:Y:S01]  /*1890*/  ISETP.GT.U32.AND P5, PT, R7.reuse, R72, PT ;  /* 0x000000480700720c */ /* 0x040fe20003fa4070 */
[----:B------:R-:W-:Y:S02]  /*18a0*/  IMAD R166, R7, R13, R166 ;  /* 0x0000000d07a67224 */ /* 0x000fe400078e02a6 */
[----:B------:R-:W-:Y:S02]  /*18b0*/  IMAD.MOV R20, RZ, RZ, -R8 ;  /* 0x000000ffff147224 */ /* 0x000fe400078e0a08 */
[----:B------:R-:W-:Y:S02]  /*18c0*/  IMAD.MOV R9, RZ, RZ, -R9 ;  /* 0x000000ffff097224 */ /* 0x000fe400078e0a09 */
[----:B------:R-:W-:-:S04]  /*18d0*/  IMAD.HI.U32 R8, R10, R167, RZ ;  /* 0x000000a70a087227 */ /* 0x000fc800078e00ff */
[--C-:B------:R-:W-:Y:S01]  /*18e0*/  @!P2 IMAD.IADD R138, R138, 0x1, -R7.reuse ;  /* 0x000000018a8aa824 */ /* 0x100fe200078e0a07 */
[C---:B------:R-:W-:Y:S01]  /*18f0*/  ISETP.GT.U32.AND P2, PT, R7.reuse, R78, PT ;  /* 0x0000004e0700720c */ /* 0x040fe20003f44070 */
[--C-:B------:R-:W-:Y:S01]  /*1900*/  @!P3 IMAD.IADD R164, R164, 0x1, -R7.reuse ;  /* 0x00000001a4a4b824 */ /* 0x100fe200078e0a07 */
[----:B------:R-:W-:Y:S01]  /*1910*/  ISETP.GT.U32.AND P3, PT, R7, R150, PT ;  /* 0x000000960700720c */ /* 0x000fe20003f64070 */
[--C-:B------:R-:W-:Y:S01]  /*1920*/  @!P4 IMAD.IADD R175, R175, 0x1, -R7.reuse ;  /* 0x00000001afafc824 */ /* 0x100fe200078e0a07 */
[C---:B------:R-:W-:Y:S01]  /*1930*/  ISETP.GT.U32.AND P4, PT, R7.reuse, R166, PT ;  /* 0x000000a60700720c */ /* 0x040fe20003f84070 */
[C---:B------:R-:W-:Y:S02]  /*1940*/  IMAD R86, R7.reuse, R9, R86 ;  /* 0x0000000907567224 */ /* 0x040fe400078e0256 */
[----:B------:R-:W-:Y:S02]  /*1950*/  IMAD.MOV R8, RZ, RZ, -R8 ;  /* 0x000000ffff087224 */ /* 0x000fe400078e0a08 */
[--C-:B------:R-:W-:Y:S01]  /*1960*/  @!P6 IMAD.IADD R110, R110, 0x1, -R7.reuse ;  /* 0x000000016e6ee824 */ /* 0x100fe200078e0a07 */
[C---:B------:R-:W-:Y:S01]  /*1970*/  ISETP.GT.U32.AND P6, PT, R7.reuse, R154, PT ;  /* 0x0000009a0700720c */ /* 0x040fe20003fc4070 */
[----:B------:R-:W-:Y:S01]  /*1980*/  @!P1 IMAD.IADD R30, R30, 0x1, -R7 ;  /* 0x000000011e1e9824 */ /* 0x000fe200078e0a07 */
[----:B------:R-:W-:Y:S01]  /*1990*/  ISETP.GT.U32.AND P1, PT, R7, R169, PT ;  /* 0x000000a90700720c */ /* 0x000fe20003f24070 */
[----:B------:R-:W-:-:S04]  /*19a0*/  IMAD.HI.U32 R9, R10, R94, RZ ;  /* 0x0000005e0a097227 */ /* 0x000fc800078e00ff */
[----:B------:R-:W-:-:S04]  /*19b0*/  IMAD.HI.U32 R13, R10, R174, RZ ;  /* 0x000000ae0a0d7227 */ /* 0x000fc800078e00ff */
[----:B------:R-:W-:Y:S01]  /*19c0*/  @!P0 IMAD.IADD R156, R156, 0x1, -R7 ;  /* 0x000000019c9c8824 */ /* 0x000fe200078e0a07 */
[C---:B------:R-:W-:Y:S01]  /*19d0*/  ISETP.GT.U32.AND P0, PT, R7.reuse, R158, PT ;  /* 0x0000009e0700720c */ /* 0x040fe20003f04070 */
[----:B------:R-:W-:Y:S02]  /*19e0*/  IMAD.MOV R9, RZ, RZ, -R9 ;  /* 0x000000ffff097224 */ /* 0x000fe400078e0a09 */
[C---:B------:R-:W-:Y:S02]  /*19f0*/  IMAD R167, R7.reuse, R8, R167 ;  /* 0x0000000807a77224 */ /* 0x040fe400078e02a7 */
[----:B------:R-:W-:Y:S01]  /*1a00*/  IMAD.MOV R13, RZ, RZ, -R13 ;  /* 0x000000ffff0d7224 */ /* 0x000fe200078e0a0d */
[----:B------:R-:W1:Y:S01]  /*1a10*/  LDS R8, [UR13] ;  /* 0x0000000dff087984 */ /* 0x000e620008000800 */
[----:B------:R-:W-:Y:S01]  /*1a20*/  @!P5 IMAD.IADD R72, R72, 0x1, -R7 ;  /* 0x000000014848d824 */ /* 0x000fe200078e0a07 */
[C---:B------:R-:W-:Y:S01]  /*1a30*/  ISETP.GT.U32.AND P5, PT, R7.reuse, R168, PT ;  /* 0x000000a80700720c */ /* 0x040fe20003fa4070 */
[----:B------:R-:W-:-:S02]  /*1a40*/  IMAD R173, R7, R20, R173 ;  /* 0x0000001407ad7224 */ /* 0x000fc400078e02ad */
[C---:B------:R-:W-:Y:S01]  /*1a50*/  IMAD R94, R7.reuse, R9, R94 ;  /* 0x00000009075e7224 */ /* 0x040fe200078e025e */
[----:B------:R-:W-:Y:S01]  /*1a60*/  SHF.R.U32.HI R9, RZ, 0x5, R0 ;  /* 0x00000005ff097819 */ /* 0x000fe20000011600 */
[----:B------:R-:W-:Y:S02]  /*1a70*/  IMAD R174, R7, R13, R174 ;  /* 0x0000000d07ae7224 */ /* 0x000fe400078e02ae */
[----:B------:R-:W-:Y:S01]  /*1a80*/  IMAD.HI.U32 R10, R10, R172, RZ ;  /* 0x000000ac0a0a7227 */ /* 0x000fe200078e00ff */
[----:B------:R-:W-:-:S03]  /*1a90*/  R2UR UR7, R9 ;  /* 0x00000000090772ca */ /* 0x000fc600000e0000 */
[--C-:B------:R-:W-:Y:S01]  /*1aa0*/  @!P2 IMAD.IADD R78, R78, 0x1, -R7.reuse ;  /* 0x000000014e4ea824 */ /* 0x100fe200078e0a07 */
[C---:B------:R-:W-:Y:S01]  /*1ab0*/  ISETP.GT.U32.AND P2, PT, R7.reuse, R173, PT ;  /* 0x000000ad0700720c */ /* 0x040fe20003f44070 */
[--C-:B------:R-:W-:Y:S01]  /*1ac0*/  @!P3 IMAD.IADD R150, R150, 0x1, -R7.reuse ;  /* 0x000000019696b824 */ /* 0x100fe200078e0a07 */
[C---:B------:R-:W-:Y:S01]  /*1ad0*/  ISETP.GT.U32.AND P3, PT, R7.reuse, R94, PT ;  /* 0x0000005e0700720c */ /* 0x040fe20003f64070 */
[--C-:B------:R-:W-:Y:S01]  /*1ae0*/  @!P4 IMAD.IADD R166, R166, 0x1, -R7.reuse ;  /* 0x00000001a6a6c824 */ /* 0x100fe200078e0a07 */
[C---:B------:R-:W-:Y:S01]  /*1af0*/  ISETP.GT.U32.AND P4, PT, R7.reuse, R167, PT ;  /* 0x000000a70700720c */ /* 0x040fe20003f84070 */
[----:B------:R-:W-:Y:S02]  /*1b00*/  IMAD.MOV R10, RZ, RZ, -R10 ;  /* 0x000000ffff0a7224 */ /* 0x000fe400078e0a0a */
[--C-:B------:R-:W-:Y:S01]  /*1b10*/  @!P6 IMAD.IADD R154, R154, 0x1, -R7.reuse ;  /* 0x000000019a9ae824 */ /* 0x100fe200078e0a07 */
[----:B------:R-:W-:Y:S01]  /*1b20*/  ISETP.GT.U32.AND P6, PT, R7, R86, PT ;  /* 0x000000560700720c */ /* 0x000fe20003fc4070 */
[----:B------:R-:W-:Y:S01]  /*1b30*/  @!P1 IMAD.IADD R169, R169, 0x1, -R7 ;  /* 0x00000001a9a99824 */ /* 0x000fe200078e0a07 */
[C---:B------:R-:W-:Y:S01]  /*1b40*/  ISETP.GT.U32.AND P1, PT, R7.reuse, R174, PT ;  /* 0x000000ae0700720c */ /* 0x040fe20003f24070 */
[----:B------:R-:W-:-:S02]  /*1b50*/  IMAD R172, R7, R10, R172 ;  /* 0x0000000a07ac7224 */ /* 0x000fc400078e02ac */
[--C-:B------:R-:W-:Y:S01]  /*1b60*/  @!P0 IMAD.IADD R158, R158, 0x1, -R7.reuse ;  /* 0x000000019e9e8824 */ /* 0x100fe200078e0a07 */
[C---:B------:R-:W-:Y:S01]  /*1b70*/  ISETP.GT.U32.AND P0, PT, R7.reuse, R169, PT ;  /* 0x000000a90700720c */ /* 0x040fe20003f04070 */
[--C-:B------:R-:W-:Y:S01]  /*1b80*/  @!P5 IMAD.IADD R168, R168, 0x1, -R7.reuse ;  /* 0x00000001a8a8d824 */ /* 0x100fe200078e0a07 */
[----:B------:R-:W-:Y:S01]  /*1b90*/  ISETP.GT.U32.AND P5, PT, R7, R172, PT ;  /* 0x000000ac0700720c */ /* 0x000fe20003fa4070 */
[--C-:B------:R-:W-:Y:S01]  /*1ba0*/  @!P2 IMAD.IADD R173, R173, 0x1, -R7.reuse ;  /* 0x00000001adada824 */ /* 0x100fe200078e0a07 */
[C---:B------:R-:W-:Y:S01]  /*1bb0*/  ISETP.GT.U32.AND P2, PT, R7.reuse, R150, PT ;  /* 0x000000960700720c */ /* 0x040fe20003f44070 */
[--C-:B------:R-:W-:Y:S01]  /*1bc0*/  @!P3 IMAD.IADD R94, R94, 0x1, -R7.reuse ;  /* 0x000000015e5eb824 */ /* 0x100fe200078e0a07 */
[----:B------:R-:W-:Y:S01]  /*1bd0*/  ISETP.GT.U32.AND P3, PT, R7, R166, PT ;  /* 0x000000a60700720c */ /* 0x000fe20003f64070 */
[--C-:B------:R-:W-:Y:S01]  /*1be0*/  @!P4 IMAD.IADD R167, R167, 0x1, -R7.reuse ;  /* 0x00000001a7a7c824 */ /* 0x100fe200078e0a07 */
[C---:B------:R-:W-:Y:S01]  /*1bf0*/  ISETP.GT.U32.AND P4, PT, R7.reuse, R168, PT ;  /* 0x000000a80700720c */ /* 0x040fe20003f84070 */
        /* <DEDUP_REMOVED lines=18> */
[----:B0-----:R-:W-:Y:S01]  /*1d20*/  IMAD R159, R6, UR4, RZ ;  /* 0x00000004069f7c24 */ /* 0x001fe2000f8e02ff */
[----:B-1----:R-:W-:Y:S01]  /*1d30*/  R2UR UR12, R8 ;  /* 0x00000000080c72ca */ /* 0x002fe200000e0000 */
[----:B------:R-:W-:Y:S01]  /*1d40*/  IMAD R199, R4, R127, RZ ;  /* 0x0000007f04c77224 */ /* 0x000fe200078e02ff */
[----:B------:R-:W-:Y:S01]  /*1d50*/  USHF.L.U32 UR4, UR7, 0x15, URZ ;  /* 0x0000001507047899 */ /* 0x000fe200080006ff */
[--C-:B------:R-:W-:Y:S01]  /*1d60*/  @!P0 IMAD.IADD R158, R158, 0x1, -R7.reuse ;  /* 0x000000019e9e8824 */ /* 0x100fe200078e0a07 */
[----:B-----5:R-:W-:Y:S01]  /*1d70*/  IADD3 R148, P0, PT, R159, UR8, RZ ;  /* 0x000000089f947c10 */ /* 0x020fe2000ff1e0ff */
[----:B------:R-:W-:Y:S01]  /*1d80*/  IMAD R17, R5, R126, RZ ;  /* 0x0000007e05117224 */ /* 0x000fe200078e02ff */
[----:B------:R-:W-:Y:S01]  /*1d90*/  LOP3.LUT R6, R0, 0x7f, RZ, 0xc0, !PT ;  /* 0x0000007f00067812 */ /* 0x000fe200078ec0ff */
[----:B------:R-:W-:Y:S01]  /*1da0*/  @!P5 IMAD.IADD R86, R86, 0x1, -R7 ;  /* 0x000000015656d824 */ /* 0x000fe200078e0a07 */
[----:B------:R-:W-:Y:S01]  /*1db0*/  IADD3 R196, P5, PT, R199, UR10, RZ ;  /* 0x0000000ac7c47c10 */ /* 0x000fe2000ffbe0ff */
[----:B------:R-:W-:Y:S01]  /*1dc0*/  IMAD R73, R126, 0x2, R17 ;  /* 0x000000027e497824 */ /* 0x000fe200078e0211 */
[----:B------:R-:W-:Y:S01]  /*1dd0*/  LEA.HI.X.SX32 R159, R159, UR9, 0x1, P0 ;  /* 0x000000099f9f7c11 */ /* 0x000fe200080f0eff */
[--C-:B------:R-:W-:Y:S01]  /*1de0*/  @!P2 IMAD.IADD R173, R173, 0x1, -R7.reuse ;  /* 0x00000001adada824 */ /* 0x100fe200078e0a07 */
[----:B------:R-:W-:Y:S01]  /*1df0*/  PLOP3.LUT P0, PT, PT, PT, UP1, 0x80, 0x8 ;  /* 0x000000000008781c */ /* 0x000fe20003f0f018 */
[--C-:B------:R-:W-:Y:S01]  /*1e00*/  @!P3 IMAD.IADD R94, R94, 0x1, -R7.reuse ;  /* 0x000000015e5eb824 */ /* 0x100fe200078e0a07 */
[----:B------:R-:W-:Y:S01]  /*1e10*/  LEA.HI.X.SX32 R199, R199, UR11, 0x1, P5 ;  /* 0x0000000bc7c77c11 */ /* 0x000fe2000a8f0eff */
[--C-:B------:R-:W-:Y:S01]  /*1e20*/  @!P4 IMAD.IADD R167, R167, 0x1, -R7.reuse ;  /* 0x00000001a7a7c824 */ /* 0x100fe200078e0a07 */
[----:B------:R-:W-:Y:S01]  /*1e30*/  ULOP3.LUT UR4, UR4, 0x600000, URZ, 0xc0, !UPT ;  /* 0x0060000004047892 */ /* 0x000fe2000f8ec0ff */
[--C-:B------:R-:W-:Y:S01]  /*1e40*/  @!P1 IMAD.IADD R174, R174, 0x1, -R7.reuse ;  /* 0x00000001aeae9824 */ /* 0x100fe200078e0a07 */
[----:B------:R-:W-:Y:S01]  /*1e50*/  ISETP.NE.AND P5, PT, R19, RZ, PT ;  /* 0x000000ff1300720c */ /* 0x000fe20003fa5270 */
[----:B------:R-:W-:Y:S01]  /*1e60*/  @!P6 IMAD.IADD R172, R172, 0x1, -R7 ;  /* 0x00000001acace824 */ /* 0x000fe200078e0a07 */
[----:B------:R-:W-:Y:S01]  /*1e70*/  BAR.SYNC.DEFER_BLOCKING 0x0 ;  /* 0x0000000000007b1d */ /* 0x000fe20000010000 */
[----:B------:R-:W-:Y:S01]  /*1e80*/  ISETP.NE.U32.AND P4, PT, R6, RZ, PT ;  /* 0x000000ff0600720c */ /* 0x000fe20003f85070 */
[----:B------:R-:W-:Y:S01]  /*1e90*/  IMAD R103, R126, 0x2, R73 ;  /* 0x000000027e677824 */ /* 0x000fe200078e0249 */
[----:B------:R-:W-:Y:S01]  /*1ea0*/  ISETP.LT.AND P0, PT, R4, UR29, P0 ;  /* 0x0000001d04007c0c */ /* 0x000fe20008701270 */
[----:B------:R-:W-:Y:S01]  /*1eb0*/  UIADD3 UR14, UPT, UPT, UR12, UR4, URZ ;  /* 0x000000040c0e7290 */ /* 0x000fe2000fffe0ff */
[----:B------:R-:W-:Y:S01]  /*1ec0*/  ISETP.GE.AND P2, PT, R2, RZ, PT ;  /* 0x000000ff0200720c */ /* 0x000fe20003f46270 */
[----:B------:R-:W0:Y:S01]  /*1ed0*/  LDCU UR8, c[0x0][0x3b0] ;  /* 0x00007600ff0877ac */ /* 0x000e220008000800 */
[----:B------:R-:W-:Y:S01]  /*1ee0*/  ISETP.GE.AND P3, PT, R38, RZ, PT ;  /* 0x000000ff2600720c */ /* 0x000fe20003f66270 */
[----:B------:R-:W-:-:S12]  /*1ef0*/  BRA.U UP0, `(.L_x_5) ;  /* 0x0000000100187547 */ /* 0x000fd8000b800000 */
[----:B------:R-:W-:Y:S01]  /*1f00*/  ELECT P1, URZ, PT ;  /* 0x0000000000ff782f */ /* 0x000fe20003820000 */
[----:B------:R-:W-:Y:S01]  /*1f10*/  IMAD.MOV.U32 R7, RZ, RZ, 0x1 ;  /* 0x00000001ff077424 */ /* 0x000fe200078e00ff */
[----:B------:R-:W-:Y:S01]  /*1f20*/  UMOV UR4, 0x40 ;  /* 0x0000004000047882 */ /* 0x000fe20000000000 */
[----:B------:R-:W-:Y:S01]  /*1f30*/  UVIRTCOUNT.DEALLOC.SMPOOL 0x80 ;  /* 0x000000800000784c */ /* 0x000fe20000000000 */
[----:B------:R-:W-:-:S09]  /*1f40*/  ULEA UR4, UR5, UR4, 0x18 ;  /* 0x0000000405047291 */ /* 0x000fd2000f8ec0ff */
[----:B------:R1:W-:Y:S03]  /*1f50*/  @P1 STS.U8 [UR4], R7 ;  /* 0x00000007ff001988 */ /* 0x0003e60008000004 */
.L_x_5:
[----:B------:R-:W-:Y:S01]  /*1f60*/  STTM.16dp32bit_t0_t15.x32 tmem[UR14], RZ ;  /* 0x000000ff000079ed */ /* 0x000fe20008a8000e */
[----:B------:R-:W-:Y:S01]  /*1f70*/  STTM.16dp32bit_t16_t31.x32 tmem[UR14+0x20], RZ ;  /* 0x000020ff000079ed */ /* 0x000fe20008aa000e */
[----:B------:R-:W2:Y:S01]  /*1f80*/  FENCE.VIEW.ASYNC.T ;  /* 0x00000000000073c6 */ /* 0x000ea20000000200 */
[----:B------:R-:W-:Y:S01]  /*1f90*/  ISETP.GE.AND P1, PT, R42, RZ, PT ;  /* 0x000000ff2a00720c */ /* 0x000fe20003f26270 */
[C---:B------:R-:W-:Y:S01]  /*1fa0*/  IMAD R149, R126.reuse, 0x2, R103 ;  /* 0x000000027e957824 */ /* 0x040fe200078e0267 */
[----:B--2---:R-:W-:Y:S01]  /*1fb0*/  VOTEU.ALL UP2, P4 ;  /* 0x0000000000ff7886 */ /* 0x004fe20002040000 */
[----:B------:R-:W-:Y:S01]  /*1fc0*/  @!P2 IMAD.MOV R12, RZ, RZ, -R12 ;  /* 0x000000ffff0ca224 */ /* 0x000fe200078e0a0c */
[----:B------:R-:W-:Y:S01]  /*1fd0*/  VOTEU.ALL UP3, P4 ;  /* 0x0000000000ff7886 */ /* 0x000fe20002060000 */
[----:B------:R-:W-:Y:S02]  /*1fe0*/  IMAD R19, R126, 0x2, R149 ;  /* 0x000000027e137824 */ /* 0x000fe400078e0295 */
[----:B------:R-:W-:-:S04]  /*1ff0*/  @!UP2 UIADD3 UR4, UPT, UPT, -UR6, 0x100000, URZ ;  /* 0x001000000604a890 */ /* 0x000fc8000fffe1ff */
[----:B------:R-:W-:Y:S02]  /*2000*/  @!UP2 USHF.L.U32 UR5, UR4, 0xb, URZ ;  /* 0x0000000b0405a899 */ /* 0x000fe400080006ff */
[----:B------:R-:W-:Y:S01]  /*2010*/  @!UP2 USHF.L.U32 UR4, UR4, 0x1, URZ ;  /* 0x000000010404a899 */ /* 0x000fe200080006ff */
[----:B------:R-:W-:Y:S01]  /*2020*/  BAR.SYNC.DEFER_BLOCKING 0x0 ;  /* 0x0000000000007b1d */ /* 0x000fe20000010000 */
[C---:B------:R-:W-:Y:S01]  /*2030*/  SEL R9, R171.reuse, R12, !P5 ;  /* 0x0000000cab097207 */ /* 0x040fe20006800000 */
[----:B------:R-:W-:Y:S02]  /*2040*/  @!P3 IMAD.MOV R14, RZ, RZ, -R14 ;  /* 0x000000ffff0eb224 */ /* 0x000fe400078e0a0e */
[C---:B------:R-:W-:Y:S02]  /*2050*/  IMAD R75, R126.reuse, 0x2, R19 ;  /* 0x000000027e4b7824 */ /* 0x040fe400078e0213 */
[----:B------:R-:W-:Y:S01]  /*2060*/  @!P1 IMAD.MOV R16, RZ, RZ, -R16 ;  /* 0x000000ffff109224 */ /* 0x000fe200078e0a10 */
[----:B------:R-:W-:Y:S01]  /*2070*/  SEL R11, R171, R14, !P5 ;  /* 0x0000000eab0b7207 */ /* 0x000fe20006800000 */
[----:B------:R-:W-:-:S02]  /*2080*/  IMAD R107, R126, 0x2, R75 ;  /* 0x000000027e6b7824 */ /* 0x000fc400078e024b */
[----:B0-----:R-:W-:Y:S01]  /*2090*/  IMAD R9, R9, UR8, RZ ;  /* 0x0000000809097c24 */ /* 0x001fe2000f8e02ff */
[----:B------:R-:W-:Y:S01]  /*20a0*/  SEL R13, R171, R16, !P5 ;  /* 0x00000010ab0d7207 */ /* 0x000fe20006800000 */
[C---:B------:R-:W-:Y:S02]  /*20b0*/  IMAD R21, R126.reuse, 0x4, R107 ;  /* 0x000000047e157824 */ /* 0x040fe400078e026b */
[----:B------:R-:W-:Y:S01]  /*20c0*/  IMAD R11, R11, UR8, RZ ;  /* 0x000000080b0b7c24 */ /* 0x000fe2000f8e02ff */
[-C--:B------:R-:W-:Y:S01]  /*20d0*/  IADD3 R8, P1, PT, R9, R196.reuse, RZ ;  /* 0x000000c409087210 */ /* 0x080fe20007f3e0ff */
[----:B------:R-:W-:Y:S02]  /*20e0*/  IMAD R13, R13, UR8, RZ ;  /* 0x000000080d0d7c24 */ /* 0x000fe4000f8e02ff */
[C---:B------:R-:W-:Y:S01]  /*20f0*/  IMAD R79, R126.reuse, 0x2, R21 ;  /* 0x000000027e4f7824 */ /* 0x040fe200078e0215 */
[----:B------:R-:W-:Y:S02]  /*2100*/  LEA.HI.X.SX32 R9, R9, R199, 0x1, P1 ;  /* 0x000000c709097211 */ /* 0x000fe400008f0eff */
[-C--:B------:R-:W-:Y:S01]  /*2110*/  IADD3 R10, P1, PT, R11, R196.reuse, RZ ;  /* 0x000000c40b0a7210 */ /* 0x080fe20007f3e0ff */
[----:B------:R-:W0:Y:S02]  /*2120*/  FENCE.VIEW.ASYNC.S ;  /* 0x00000000000073c6 */ /* 0x000e240000000000 */
[----:B0-----:R0:W2:Y:S02]  /*2130*/  @!UP3 SYNCS.EXCH.64 URZ, [UR15], UR4 ;  /* 0x000000040fffb5b2 */ /* 0x0010a40008000100 */
[----:B--2---:R-:W-:Y:S01]  /*2140*/  BAR.SYNC.DEFER_BLOCKING 0x0 ;  /* 0x0000000000007b1d */ /* 0x004fe20000010000 */
[----:B------:R-:W-:Y:S01]  /*2150*/  IMAD R111, R126, 0x2, R79 ;  /* 0x000000027e6f7824 */ /* 0x000fe200078e024f */
[----:B------:R-:W-:-:S02]  /*2160*/  IADD3 R12, P2, PT, R13, R196, RZ ;  /* 0x000000c40d0c7210 */ /* 0x000fc40007f5e0ff */
[-C--:B------:R-:W-:Y:S01]  /*2170*/  LEA.HI.X.SX32 R11, R11, R199.reuse, 0x1, P1 ;  /* 0x000000c70b0b7211 */ /* 0x080fe200008f0eff */
[C---:B------:R-:W-:Y:S01]  /*2180*/  IMAD R151, R126.reuse, 0x2, R111 ;  /* 0x000000027e977824 */ /* 0x040fe200078e026f */
[----:B------:R-:W-:Y:S02]  /*2190*/  PLOP3.LUT P1, PT, PT, PT, UP1, 0x80, 0x8 ;  /* 0x000000000008781c */ /* 0x000fe40003f2f018 */
[----:B------:R-:W-:Y:S02]  /*21a0*/  LEA.HI.X.SX32 R13, R13, R199, 0x1, P2 ;  /* 0x000000c70d0d7211 */ /* 0x000fe400010f0eff */
[C---:B-1----:R-:W-:Y:S02]  /*21b0*/  LOP3.LUT R7, R5.reuse, 0x8, RZ, 0xfc, !PT ;  /* 0x0000000805077812 */ /* 0x042fe400078efcff */
[----:B------:R-:W-:Y:S01]  /*21c0*/  PLOP3.LUT P2, PT, PT, PT, UP1, 0x80, 0x8 ;  /* 0x000000000008781c */ /* 0x000fe20003f4f018 */
[----:B------:R-:W-:Y:S01]  /*21d0*/  IMAD R25, R126, 0x2, R151 ;  /* 0x000000027e197824 */ /* 0x000fe200078e0297 */
[----:B------:R-:W-:-:S02]  /*21e0*/  ISETP.LT.AND P1, PT, R5, UR29, P1 ;  /* 0x0000001d05007c0c */ /* 0x000fc40008f21270 */
[----:B------:R-:W-:Y:S02]  /*21f0*/  IADD3 R16, P6, PT, R17, R148, RZ ;  /* 0x0000009411107210 */ /* 0x000fe40007fde0ff */
[----:B------:R-:W-:Y:S01]  /*2200*/  ISETP.LT.AND P2, PT, R7, UR29, P2 ;  /* 0x0000001d07007c0c */ /* 0x000fe20009741270 */
[----:B------:R-:W-:Y:S01]  /*2210*/  IMAD R83, R126, 0x2, R25 ;  /* 0x000000027e537824 */ /* 0x000fe200078e0219 */
[----:B------:R-:W-:Y:S02]  /*2220*/  LEA.HI.X.SX32 R17, R17, R159, 0x1, P6 ;  /* 0x0000009f11117211 */ /* 0x000fe400030f0eff */
[----:B------:R-:W-:Y:S02]  /*2230*/  LOP3.LUT R14, R5, 0x10, RZ, 0xfc, !PT ;  /* 0x00000010050e7812 */ /* 0x000fe400078efcff */
[----:B------:R-:W-:Y:S02]  /*2240*/  PLOP3.LUT P3, PT, PT, PT, UP1, 0x80, 0x8 ;  /* 0x000000000008781c */ /* 0x000fe40003f6f018 */
[----:B------:R-:W-:-:S02]  /*2250*/  PRMT R211, RZ, 0x7610, R211 ;  /* 0x00007610ffd37816 */ /* 0x000fc400000000d3 */
[----:B------:R-:W-:Y:S02]  /*2260*/  PRMT R209, RZ, 0x7610, R209 ;  /* 0x00007610ffd17816 */ /* 0x000fe400000000d1 */
[----:B------:R-:W-:Y:S02]  /*2270*/  LOP3.LUT R15, R5, 0x18, RZ, 0xfc, !PT ;  /* 0x00000018050f7812 */ /* 0x000fe400078efcff */
[----:B------:R-:W-:Y:S01]  /*2280*/  PRMT R207, RZ, 0x7610, R207 ;  /* 0x00007610ffcf7816 */ /* 0x000fe200000000cf */
[----:B------:R-:W-:Y:S01]  /*2290*/  IMAD R119, R126, 0x2, R83 ;  /* 0x000000027e777824 */ /* 0x000fe200078e0253 */
[CC--:B------:R-:W-:Y:S01]  /*22a0*/  IADD3 R18, P6, PT, R19.reuse, R148.reuse, RZ ;  /* 0x0000009413127210 */ /* 0x0c0fe20007fde0ff */
[----:B------:R-:W2:Y:S01]  /*22b0*/  @P1 LDG.E.U8 R211, desc[UR26][R16.64] ;  /* 0x0000001a10d31981 */ /* 0x000ea2000c1e1100 */
[----:B------:R-:W-:Y:S02]  /*22c0*/  ISETP.LT.AND P3, PT, R14, UR29, P3 ;  /* 0x0000001d0e007c0c */ /* 0x000fe40009f61270 */
[----:B------:R-:W-:Y:S01]  /*22d0*/  LEA.HI.X.SX32 R19, R19, R159, 0x1, P6 ;  /* 0x0000009f13137211 */ /* 0x000fe200030f0eff */
[----:B------:R-:W-:Y:S01]  /*22e0*/  IMAD R27, R126, 0x4, R119 ;  /* 0x000000047e1b7824 */ /* 0x000fe200078e0277 */
[----:B------:R-:W-:-:S02]  /*22f0*/  IADD3 R20, P1, PT, R21, R148, RZ ;  /* 0x0000009415147210 */ /* 0x000fc40007f3e0ff */
[----:B------:R-:W-:Y:S01]  /*2300*/  LOP3.LUT R22, R5, 0x20, RZ, 0xfc, !PT ;  /* 0x0000002005167812 */ /* 0x000fe200078efcff */
[----:B------:R-:W3:Y:S01]  /*2310*/  @P2 LDG.E.U8 R209, desc[UR26][R18.64] ;  /* 0x0000001a12d12981 */ /* 0x000ee2000c1e1100 */
[----:B------:R-:W-:Y:S01]  /*2320*/  PLOP3.LUT P2, PT, PT, PT, UP1, 0x80, 0x8 ;  /* 0x000000000008781c */ /* 0x000fe20003f4f018 */
[C---:B------:R-:W-:Y:S01]  /*2330*/  IMAD R87, R126.reuse, 0x2, R27 ;  /* 0x000000027e577824 */ /* 0x040fe200078e021b */
[----:B------:R-:W-:Y:S02]  /*2340*/  LEA.HI.X.SX32 R21, R21, R159, 0x1, P1 ;  /* 0x0000009f15157211 */ /* 0x000fe400008f0eff */
[----:B------:R-:W-:Y:S01]  /*2350*/  PRMT R205, RZ, 0x7610, R205 ;  /* 0x00007610ffcd7816 */ /* 0x000fe200000000cd */
[C---:B------:R-:W-:Y:S01]  /*2360*/  IMAD R121, R126.reuse, 0x2, R87 ;  /* 0x000000027e797824 */ /* 0x040fe200078e0257 */
[----:B------:R-:W-:Y:S01]  /*2370*/  ISETP.LT.AND P2, PT, R15, UR29, P2 ;  /* 0x0000001d0f007c0c */ /* 0x000fe20009741270 */
[----:B------:R-:W4:Y:S01]  /*2380*/  @P3 LDG.E.U8 R207, desc[UR26][R20.64] ;  /* 0x0000001a14cf3981 */ /* 0x000f22000c1e1100 */
[----:B------:R-:W-:Y:S01]  /*2390*/  IADD3 R24, P3, PT, R25, R148, RZ ;  /* 0x0000009419187210 */ /* 0x000fe20007f7e0ff */
[----:B------:R-:W-:Y:S01]  /*23a0*/  IMAD R155, R126, 0x2, R121 ;  /* 0x000000027e9b7824 */ /* 0x000fe200078e0279 */
[----:B------:R-:W-:-:S02]  /*23b0*/  PLOP3.LUT P1, PT, PT, PT, UP1, 0x80, 0x8 ;  /* 0x000000000008781c */ /* 0x000fc40003f2f018 */
[----:B------:R-:W-:Y:S01]  /*23c0*/  LOP3.LUT R23, R5, 0x28, RZ, 0xfc, !PT ;  /* 0x0000002805177812 */ /* 0x000fe200078efcff */
[C---:B------:R-:W-:Y:S01]  /*23d0*/  IMAD R31, R126.reuse, 0x2, R155 ;  /* 0x000000027e1f7824 */ /* 0x040fe200078e029b */
[----:B------:R-:W-:Y:S02]  /*23e0*/  LEA.HI.X.SX32 R25, R25, R159, 0x1, P3 ;  /* 0x0000009f19197211 */ /* 0x000fe400018f0eff */
[----:B------:R-:W-:Y:S01]  /*23f0*/  PRMT R198, RZ, 0x7610, R198 ;  /* 0x00007610ffc67816 */ /* 0x000fe200000000c6 */
[----:B------:R-:W-:Y:S01]  /*2400*/  IMAD.MOV.U32 R32, RZ, RZ, R30 ;  /* 0x000000ffff207224 */ /* 0x000fe200078e001e */
[----:B------:R-:W-:Y:S01]  /*2410*/  PLOP3.LUT P3, PT, PT, PT, UP1, 0x80, 0x8 ;  /* 0x000000000008781c */ /* 0x000fe20003f6f018 */
[----:B------:R-:W-:Y:S01]  /*2420*/  IMAD R91, R126, 0x2, R31 ;  /* 0x000000027e5b7824 */ /* 0x000fe200078e021f */
[----:B------:R-:W-:Y:S01]  /*2430*/  ISETP.LT.AND P1, PT, R22, UR29, P1 ;  /* 0x0000001d16007c0c */ /* 0x000fe20008f21270 */
[----:B------:R-:W5:Y:S01]  /*2440*/  @P2 LDG.E.U8 R205, desc[UR26][R24.64] ;  /* 0x0000001a18cd2981 */ /* 0x000f62000c1e1100 */
[----:B------:R-:W-:Y:S01]  /*2450*/  ISETP.LT.AND P2, PT, R23, UR29, P3 ;  /* 0x0000001d17007c0c */ /* 0x000fe20009f41270 */
[----:B------:R-:W-:Y:S01]  /*2460*/  IMAD R123, R126, 0x2, R91 ;  /* 0x000000027e7b7824 */ /* 0x000fe200078e025b */
[----:B------:R-:W-:-:S02]  /*2470*/  IADD3 R26, P6, PT, R27, R148, RZ ;  /* 0x000000941b1a7210 */ /* 0x000fc40007fde0ff */
[----:B------:R-:W-:Y:S01]  /*2480*/  LOP3.LUT R29, R5, 0x30, RZ, 0xfc, !PT ;  /* 0x00000030051d7812 */ /* 0x000fe200078efcff */
[C---:B------:R-:W-:Y:S01]  /*2490*/  IMAD R33, R126.reuse, 0x4, R123 ;  /* 0x000000047e217824 */ /* 0x040fe200078e027b */
[----:B------:R-:W-:Y:S02]  /*24a0*/  LEA.HI.X.SX32 R27, R27, R159, 0x1, P6 ;  /* 0x0000009f1b1b7211 */ /* 0x000fe400030f0eff */
[----:B------:R-:W-:Y:S02]  /*24b0*/  PRMT R216, RZ, 0x7610, R216 ;  /* 0x00007610ffd87816 */ /* 0x000fe400000000d8 */
[----:B------:R-:W-:Y:S01]  /*24c0*/  PRMT R214, RZ, 0x7610, R214 ;  /* 0x00007610ffd67816 */ /* 0x000fe200000000d6 */
[----:B------:R-:W2:Y:S01]  /*24d0*/  @P1 LDG.E.U8 R198, desc[UR26][R26.64] ;  /* 0x0000001a1ac61981 */ /* 0x000ea2000c1e1100 */
[----:B------:R-:W-:Y:S01]  /*24e0*/  IADD3 R28, P6, PT, R31, R148, RZ ;  /* 0x000000941f1c7210 */ /* 0x000fe20007fde0ff */
[----:B------:R-:W-:Y:S01]  /*24f0*/  IMAD R95, R126, 0x2, R33 ;  /* 0x000000027e5f7824 */ /* 0x000fe200078e0221 */
[----:B------:R-:W-:-:S02]  /*2500*/  ISETP.GE.AND P3, PT, R46, RZ, PT ;  /* 0x000000ff2e00720c */ /* 0x000fc40003f66270 */
[C---:B------:R-:W-:Y:S02]  /*2510*/  LOP3.LUT R35, R5.reuse, 0x2, RZ, 0xfc, !PT ;  /* 0x0000000205237812 */ /* 0x040fe400078efcff */
[----:B------:R-:W-:Y:S02]  /*2520*/  PRMT R210, RZ, 0x7610, R210 ;  /* 0x00007610ffd27816 */ /* 0x000fe400000000d2 */
[----:B------:R-:W-:Y:S02]  /*2530*/  PRMT R212, RZ, 0x7610, R212 ;  /* 0x00007610ffd47816 */ /* 0x000fe400000000d4 */
[----:B------:R-:W-:Y:S02]  /*2540*/  PRMT R206, RZ, 0x7610, R206 ;  /* 0x00007610ffce7816 */ /* 0x000fe400000000ce */
[----:B------:R-:W-:Y:S02]  /*2550*/  PRMT R208, RZ, 0x7610, R208 ;  /* 0x00007610ffd07816 */ /* 0x000fe400000000d0 */
[----:B------:R-:W-:Y:S01]  /*2560*/  LOP3.LUT R81, R5, 0x22, RZ, 0xfc, !PT ;  /* 0x0000002205517812 */ /* 0x000fe200078efcff */
[----:B------:R-:W-:Y:S01]  /*2570*/  IMAD.MOV.U32 R88, RZ, RZ, R86 ;  /* 0x000000ffff587224 */ /* 0x000fe200078e0056 */
[----:B------:R-:W-:Y:S01]  /*2580*/  PLOP3.LUT P1, PT, PT, PT, UP1, 0x80, 0x8 ;  /* 0x000000000008781c */ /* 0x000fe20003f2f018 */
[----:B------:R-:W-:Y:S01]  /*2590*/  @P2 IMAD.MOV.U32 R30, RZ, RZ, R28 ;  /* 0x000000ffff1e2224 */ /* 0x000fe200078e001c */
[----:B------:R-:W-:Y:S01]  /*25a0*/  LEA.HI.X.SX32 R31, R31, R159, 0x1, P6 ;  /* 0x0000009f1f1f7211 */ /* 0x000fe200030f0eff */
[----:B------:R-:W-:Y:S01]  /*25b0*/  IMAD R131, R126, 0x2, R95 ;  /* 0x000000027e837824 */ /* 0x000fe200078e025f */
[----:B------:R-:W-:-:S02]  /*25c0*/  ISETP.LT.AND P1, PT, R29, UR29, P1 ;  /* 0x0000001d1d007c0c */ /* 0x000fc40008f21270 */
[----:B------:R-:W-:Y:S01]  /*25d0*/  PRMT R200, RZ, 0x7610, R200 ;  /* 0x00007610ffc87816 */ /* 0x000fe200000000c8 */
[----:B------:R1:W2:Y:S01]  /*25e0*/  @P2 LDG.E.U8 R216, desc[UR26][R30.64] ;  /* 0x0000001a1ed82981 */ /* 0x0002a2000c1e1100 */
[C---:B------:R-:W-:Y:S02]  /*25f0*/  IMAD R157, R126.reuse, 0x2, R131 ;  /* 0x000000027e9d7824 */ /* 0x040fe400078e0283 */
[----:B------:R-:W-:Y:S01]  /*2600*/  @!P3 IMAD.MOV R32, RZ, RZ, -R32 ;  /* 0x000000ffff20b224 */ /* 0x000fe200078e0a20 */
[----:B------:R-:W-:Y:S01]  /*2610*/  PRMT R246, RZ, 0x7610, R246 ;  /* 0x00007610fff67816 */ /* 0x000fe200000000f6 */
[----:B------:R-:W-:Y:S01]  /*2620*/  IMAD R97, R126, 0x2, R157 ;  /* 0x000000027e617824 */ /* 0x000fe200078e029d */
[----:B------:R-:W-:Y:S01]  /*2630*/  LOP3.LUT R89, R5, 0x32, RZ, 0xfc, !PT ;  /* 0x0000003205597812 */ /* 0x000fe200078efcff */
[----:B------:R-:W-:Y:S01]  /*2640*/  IMAD.MOV.U32 R96, RZ, RZ, R94 ;  /* 0x000000ffff607224 */ /* 0x000fe200078e005e */
[----:B------:R-:W-:Y:S02]  /*2650*/  PRMT R250, RZ, 0x7610, R250 ;  /* 0x00007610fffa7816 */ /* 0x000fe400000000fa */
[----:B------:R-:W-:Y:S01]  /*2660*/  PRMT R252, RZ, 0x7610, R252 ;  /* 0x00007610fffc7816 */ /* 0x000fe200000000fc */
[----:B------:R-:W-:Y:S01]  /*2670*/  IMAD.MOV.U32 R104, RZ, RZ, R102 ;  /* 0x000000ffff687224 */ /* 0x000fe200078e0066 */
[----:B-1----:R-:W-:-:S02]  /*2680*/  IADD3 R30, P2, PT, R33, R148, RZ ;  /* 0x00000094211e7210 */ /* 0x002fc40007f5e0ff */
[----:B------:R-:W-:Y:S02]  /*2690*/  PRMT R248, RZ, 0x7610, R248 ;  /* 0x00007610fff87816 */ /* 0x000fe400000000f8 */
[----:B------:R-:W-:Y:S01]  /*26a0*/  PRMT R201, RZ, 0x7610, R201 ;  /* 0x00007610ffc97816 */ /* 0x000fe200000000c9 */
[----:B------:R-:W-:Y:S01]  /*26b0*/  IMAD.MOV.U32 R112, RZ, RZ, R110 ;  /* 0x000000ffff707224 */ /* 0x000fe200078e006e */
[----:B------:R-:W-:Y:S02]  /*26c0*/  LEA.HI.X.SX32 R33, R33, R159, 0x1, P2 ;  /* 0x0000009f21217211 */ /* 0x000fe400010f0eff */
[----:B------:R-:W-:Y:S02]  /*26d0*/  LOP3.LUT R105, R5, 0x14, RZ, 0xfc, !PT ;  /* 0x0000001405697812 */ /* 0x000fe400078efcff */
[----:B------:R-:W-:Y:S02]  /*26e0*/  PRMT R232, RZ, 0x7610, R232 ;  /* 0x00007610ffe87816 */ /* 0x000fe400000000e8 */
[----:B------:R-:W-:-:S02]  /*26f0*/  PRMT R234, RZ, 0x7610, R234 ;  /* 0x00007610ffea7816 */ /* 0x000fc400000000ea */
[C---:B------:R-:W-:Y:S02]  /*2700*/  LOP3.LUT R113, R5.reuse, 0x24, RZ, 0xfc, !PT ;  /* 0x0000002405717812 */ /* 0x040fe400078efcff */
[C---:B------:R-:W-:Y:S02]  /*2710*/  LOP3.LUT R117, R5.reuse, 0x2c, RZ, 0xfc, !PT ;  /* 0x0000002c05757812 */ /* 0x040fe400078efcff */
[----:B------:R-:W-:Y:S02]  /*2720*/  PRMT R236, RZ, 0x7610, R236 ;  /* 0x00007610ffec7816 */ /* 0x000fe400000000ec */
[----:B------:R-:W-:Y:S02]  /*2730*/  PRMT R238, RZ, 0x7610, R238 ;  /* 0x00007610ffee7816 */ /* 0x000fe400000000ee */
[----:B------:R-:W-:Y:S02]  /*2740*/  LOP3.LUT R122, R5, 0x34, RZ, 0xfc, !PT ;  /* 0x00000034057a7812 */ /* 0x000fe400078efcff */
[----:B------:R-:W-:-:S02]  /*2750*/  PRMT R240, RZ, 0x7610, R240 ;  /* 0x00007610fff07816 */ /* 0x000fc400000000f0 */
[----:B------:R-:W-:Y:S02]  /*2760*/  PRMT R242, RZ, 0x7610, R242 ;  /* 0x00007610fff27816 */ /* 0x000fe400000000f2 */
[C---:B------:R-:W-:Y:S02]  /*2770*/  LEA.HI R129, R0.reuse, 0xe, RZ, 0x1a ;  /* 0x0000000e00817811 */ /* 0x040fe400078fd0ff */
[----:B------:R-:W-:Y:S02]  /*2780*/  PRMT R244, RZ, 0x7610, R244 ;  /* 0x00007610fff47816 */ /* 0x000fe400000000f4 */
[----:B------:R-:W-:Y:S02]  /*2790*/  PRMT R204, RZ, 0x7610, R204 ;  /* 0x00007610ffcc7816 */ /* 0x000fe400000000cc */
[----:B------:R-:W-:Y:S02]  /*27a0*/  PRMT R230, RZ, 0x7610, R230 ;  /* 0x00007610ffe67816 */ /* 0x000fe400000000e6 */
[----:B------:R-:W-:-:S02]  /*27b0*/  LEA.HI R139, R0, 0x2e, RZ, 0x1a ;  /* 0x0000002e008b7811 */ /* 0x000fc400078fd0ff */
[----:B------:R-:W-:Y:S02]  /*27c0*/  PRMT R228, RZ, 0x7610, R228 ;  /* 0x00007610ffe47816 */ /* 0x000fe400000000e4 */
[----:B------:R-:W-:Y:S02]  /*27d0*/  PRMT R231, RZ, 0x7610, R231 ;  /* 0x00007610ffe77816 */ /* 0x000fe400000000e7 */
[----:B------:R-:W-:Y:S02]  /*27e0*/  LEA.HI R147, R0, 0x3e, RZ, 0x1a ;  /* 0x0000003e00937811 */ /* 0x000fe400078fd0ff */
[----:B------:R-:W-:Y:S01]  /*27f0*/  PRMT R229, RZ, 0x7610, R229 ;  /* 0x00007610ffe57816 */ /* 0x000fe200000000e5 */
[----:B------:R-:W-:Y:S01]  /*2800*/  IMAD.MOV.U32 R190, RZ, RZ, R158 ;  /* 0x000000ffffbe7224 */ /* 0x000fe200078e009e */
[----:B------:R-:W-:Y:S01]  /*2810*/  ISETP.GE.AND P3, PT, R50, RZ, PT ;  /* 0x000000ff3200720c */ /* 0x000fe20003f66270 */
[----:B------:R-:W-:Y:S01]  /*2820*/  @P1 IMAD.MOV.U32 R70, RZ, RZ, R30 ;  /* 0x000000ffff461224 */ /* 0x000fe200078e001e */
[----:B------:R-:W-:Y:S01]  /*2830*/  IADD3 R34, P2, PT, R97, R148, RZ ;  /* 0x0000009461227210 */ /* 0x000fe20007f5e0ff */
[----:B------:R-:W-:Y:S01]  /*2840*/  @P1 IMAD.MOV.U32 R71, RZ, RZ, R33 ;  /* 0x000000ffff471224 */ /* 0x000fe200078e0021 */
[----:B------:R-:W-:-:S02]  /*2850*/  SEL R69, R171, R32, !P5 ;  /* 0x00000020ab457207 */ /* 0x000fc40006800000 */
[----:B------:R-:W-:Y:S02]  /*2860*/  PRMT R226, RZ, 0x7610, R226 ;  /* 0x00007610ffe27816 */ /* 0x000fe400000000e2 */
[----:B------:R-:W-:Y:S01]  /*2870*/  PRMT R227, RZ, 0x7610, R227 ;  /* 0x00007610ffe37816 */ /* 0x000fe200000000e3 */
[----:B------:R1:W2:Y:S01]  /*2880*/  @P1 LDG.E.U8 R214, desc[UR26][R70.64] ;  /* 0x0000001a46d61981 */ /* 0x0002a2000c1e1100 */
[----:B------:R-:W-:Y:S02]  /*2890*/  LOP3.LUT R32, R5, 0x38, RZ, 0xfc, !PT ;  /* 0x0000003805207812 */ /* 0x000fe400078efcff */
[----:B------:R-:W-:Y:S01]  /*28a0*/  PLOP3.LUT P6, PT, PT, PT, UP1, 0x80, 0x8 ;  /* 0x000000000008781c */ /* 0x000fe20003fcf018 */
[----:B------:R-:W-:Y:S01]  /*28b0*/  IMAD.MOV.U32 R188, RZ, RZ, R164 ;  /* 0x000000ffffbc7224 */ /* 0x000fe200078e00a4 */
[----:B------:R-:W-:Y:S02]  /*28c0*/  LEA.HI.X.SX32 R67, R97, R159, 0x1, P2 ;  /* 0x0000009f61437211 */ /* 0x000fe400010f0eff */
[----:B------:R-:W-:-:S02]  /*28d0*/  PRMT R224, RZ, 0x7610, R224 ;  /* 0x00007610ffe07816 */ /* 0x000fc400000000e0 */
[----:B------:R-:W-:Y:S01]  /*28e0*/  PRMT R225, RZ, 0x7610, R225 ;  /* 0x00007610ffe17816 */ /* 0x000fe200000000e1 */
[----:B------:R-:W-:Y:S01]  /*28f0*/  IMAD.MOV.U32 R192, RZ, RZ, R169 ;  /* 0x000000ffffc07224 */ /* 0x000fe200078e00a9 */
[----:B------:R-:W-:Y:S01]  /*2900*/  PLOP3.LUT P2, PT, PT, PT, UP1, 0x80, 0x8 ;  /* 0x000000000008781c */ /* 0x000fe20003f4f018 */
[----:B------:R-:W-:Y:S01]  /*2910*/  IMAD.MOV.U32 R194, RZ, RZ, R166 ;  /* 0x000000ffffc27224 */ /* 0x000fe200078e00a6 */
[----:B------:R-:W-:Y:S02]  /*2920*/  ISETP.LT.AND P1, PT, R32, UR29, P6 ;  /* 0x0000001d20007c0c */ /* 0x000fe4000b721270 */
[----:B------:R-:W-:Y:S01]  /*2930*/  PRMT R223, RZ, 0x7610, R223 ;  /* 0x00007610ffdf7816 */ /* 0x000fe200000000df */
[----:B------:R-:W-:Y:S01]  /*2940*/  IMAD.MOV.U32 R202, RZ, RZ, R168 ;  /* 0x000000ffffca7224 */ /* 0x000fe200078e00a8 */
[----:B------:R-:W-:Y:S01]  /*2950*/  ISETP.LT.AND P2, PT, R35, UR29, P2 ;  /* 0x0000001d23007c0c */ /* 0x000fe20009741270 */
[----:B------:R-:W-:Y:S01]  /*2960*/  @!P3 IMAD.MOV R72, RZ, RZ, -R72 ;  /* 0x000000ffff48b224 */ /* 0x000fe200078e0a48 */
[----:B-1----:R-:W-:Y:S01]  /*2970*/  IADD3 R70, P3, PT, R73, R148, RZ ;  /* 0x0000009449467210 */ /* 0x002fe20007f7e0ff */
[----:B------:R-:W-:Y:S01]  /*2980*/  IMAD R69, R69, UR8, RZ ;  /* 0x0000000845457c24 */ /* 0x000fe2000f8e02ff */
[----:B------:R-:W-:Y:S01]  /*2990*/  PRMT R222, RZ, 0x7610, R222 ;  /* 0x00007610ffde7816 */ /* 0x000fe200000000de */
[----:B------:R-:W2:Y:S01]  /*29a0*/  @P0 LDG.E.U8 R251, desc[UR26][R8.64] ;  /* 0x0000001a08fb0981 */ /* 0x000ea2000c1e1100 */
[----:B------:R-:W-:-:S02]  /*29b0*/  SEL R80, R171, R72, !P5 ;  /* 0x00000048ab507207 */ /* 0x000fc40006800000 */
[----:B------:R-:W-:Y:S01]  /*29c0*/  LEA.HI.X.SX32 R71, R73, R159, 0x1, P3 ;  /* 0x0000009f49477211 */ /* 0x000fe200018f0eff */
[----:B------:R-:W-:Y:S01]  /*29d0*/  @P1 IMAD.MOV.U32 R76, RZ, RZ, R34 ;  /* 0x000000ffff4c1224 */ /* 0x000fe200078e0022 */
[----:B------:R-:W-:Y:S01]  /*29e0*/  IADD3 R68, P6, PT, R69, R196, RZ ;  /* 0x000000c445447210 */ /* 0x000fe20007fde0ff */
[----:B------:R-:W-:Y:S01]  /*29f0*/  @P1 IMAD.MOV.U32 R77, RZ, RZ, R67 ;  /* 0x000000ffff4d1224 */ /* 0x000fe200078e0043 */
[----:B------:R-:W-:Y:S01]  /*2a00*/  ISETP.GE.AND P3, PT, R54, RZ, PT ;  /* 0x000000ff3600720c */ /* 0x000fe20003f66270 */
[----:B------:R-:W-:Y:S01]  /*2a10*/  IMAD R80, R80, UR8, RZ ;  /* 0x0000000850507c24 */ /* 0x000fe2000f8e02ff */
[----:B------:R-:W2:Y:S01]  /*2a20*/  @P2 LDG.E.U8 R210, desc[UR26][R70.64] ;  /* 0x0000001a46d22981 */ /* 0x000ea2000c1e1100 */
[----:B------:R-:W-:Y:S02]  /*2a30*/  IADD3 R74, P2, PT, R75, R148, RZ ;  /* 0x000000944b4a7210 */ /* 0x000fe40007f5e0ff */
[----:B------:R-:W-:Y:S01]  /*2a40*/  LEA.HI.X.SX32 R69, R69, R199, 0x1, P6 ;  /* 0x000000c745457211 */ /* 0x000fe200030f0eff */
[----:B------:R1:W2:Y:S01]  /*2a50*/  @P1 LDG.E.U8 R212, desc[UR26][R76.64] ;  /* 0x0000001a4cd41981 */ /* 0x0002a2000c1e1100 */
[----:B------:R-:W-:-:S02]  /*2a60*/  LEA.HI.X.SX32 R75, R75, R159, 0x1, P2 ;  /* 0x0000009f4b4b7211 */ /* 0x000fc400010f0eff */
[----:B------:R-:W-:Y:S02]  /*2a70*/  LOP3.LUT R73, R5, 0x12, RZ, 0xfc, !PT ;  /* 0x0000001205497812 */ /* 0x000fe400078efcff */
[----:B------:R-:W-:Y:S02]  /*2a80*/  PLOP3.LUT P2, PT, PT, PT, UP1, 0x80, 0x8 ;  /* 0x000000000008781c */ /* 0x000fe40003f4f018 */
[----:B------:R-:W-:Y:S02]  /*2a90*/  PRMT R249, RZ, 0x7610, R249 ;  /* 0x00007610fff97816 */ /* 0x000fe400000000f9 */
[----:B------:R-:W-:Y:S02]  /*2aa0*/  PRMT R247, RZ, 0x7610, R247 ;  /* 0x00007610fff77816 */ /* 0x000fe400000000f7 */
[----:B-1----:R-:W-:Y:S02]  /*2ab0*/  IADD3 R76, P6, PT, R80, R196, RZ ;  /* 0x000000c4504c7210 */ /* 0x002fe40007fde0ff */
[----:B------:R-:W-:Y:S01]  /*2ac0*/  ISETP.LT.AND P2, PT, R73, UR29, P2 ;  /* 0x0000001d49007c0c */ /* 0x000fe20009741270 */
[----:B------:R-:W-:Y:S01]  /*2ad0*/  IMAD R135, R126, 0x2, R97 ;  /* 0x000000027e877824 */ /* 0x000fe200078e0261 */
[----:B------:R-:W-:Y:S01]  /*2ae0*/  LEA.HI.X.SX32 R77, R80, R199, 0x1, P6 ;  /* 0x000000c7504d7211 */ /* 0x000fe200030f0eff */
[----:B------:R-:W-:Y:S01]  /*2af0*/  IMAD.MOV.U32 R80, RZ, RZ, R78 ;  /* 0x000000ffff507224 */ /* 0x000fe200078e004e */
[----:B------:R-:W-:Y:S01]  /*2b00*/  LOP3.LUT R72, R5, 0xa, RZ, 0xfc, !PT ;  /* 0x0000000a05487812 */ /* 0x000fe200078efcff */
[----:B------:R-:W-:Y:S01]  /*2b10*/  IMAD R137, R129, R126, RZ ;  /* 0x0000007e81897224 */ /* 0x000fe200078e02ff */
[----:B------:R-:W-:Y:S01]  /*2b20*/  PLOP3.LUT P1, PT, PT, PT, UP1, 0x80, 0x8 ;  /* 0x000000000008781c */ /* 0x000fe20003f2f018 */
[----:B------:R-:W-:Y:S01]  /*2b30*/  @!P3 IMAD.MOV R80, RZ, RZ, -R80 ;  /* 0x000000ffff50b224 */ /* 0x000fe200078e0a50 */
[----:B------:R-:W-:Y:S01]  /*2b40*/  IADD3 R78, P3, PT, R79, R148, RZ ;  /* 0x000000944f4e7210 */ /* 0x000fe20007f7e0ff */
[-C--:B------:R-:W-:Y:S01]  /*2b50*/  IMAD R145, R139, R126.reuse, RZ ;  /* 0x0000007e8b917224 */ /* 0x080fe200078e02ff */
[----:B------:R-:W-:Y:S01]  /*2b60*/  PRMT R220, RZ, 0x7610, R220 ;  /* 0x00007610ffdc7816 */ /* 0x000fe200000000dc */
[----:B------:R-:W-:Y:S01]  /*2b70*/  IMAD R160, R147, R126, RZ ;  /* 0x0000007e93a07224 */ /* 0x000fe200078e02ff */
[----:B------:R-:W-:Y:S01]  /*2b80*/  LEA.HI.X.SX32 R79, R79, R159, 0x1, P3 ;  /* 0x0000009f4f4f7211 */ /* 0x000fe200018f0eff */
[----:B------:R-:W2:Y:S01]  /*2b90*/  @P0 LDG.E.U8 R249, desc[UR26][R10.64] ;  /* 0x0000001a0af90981 */ /* 0x000ea2000c1e1100 */
[----:B------:R-:W-:-:S02]  /*2ba0*/  ISETP.LT.AND P1, PT, R72, UR29, P1 ;  /* 0x0000001d48007c0c */ /* 0x000fc40008f21270 */
[----:B------:R-:W-:Y:S01]  /*2bb0*/  ISETP.GE.AND P3, PT, R58, RZ, PT ;  /* 0x000000ff3a00720c */ /* 0x000fe20003f66270 */
[----:B------:R-:W2:Y:S01]  /*2bc0*/  @P2 LDG.E.U8 R206, desc[UR26][R78.64] ;  /* 0x0000001a4ece2981 */ /* 0x000ea2000c1e1100 */
[C---:B------:R-:W-:Y:S02]  /*2bd0*/  IADD3 R82, P2, PT, R83.reuse, R148, RZ ;  /* 0x0000009453527210 */ /* 0x040fe40007f5e0ff */
[----:B------:R-:W-:Y:S01]  /*2be0*/  PRMT R218, RZ, 0x7610, R218 ;  /* 0x00007610ffda7816 */ /* 0x000fe200000000da */
[----:B------:R-:W2:Y:S01]  /*2bf0*/  @P0 LDG.E.U8 R247, desc[UR26][R12.64] ;  /* 0x0000001a0cf70981 */ /* 0x000ea2000c1e1100 */
[----:B------:R-:W-:Y:S02]  /*2c00*/  LEA.HI.X.SX32 R83, R83, R159, 0x1, P2 ;  /* 0x0000009f53537211 */ /* 0x000fe400010f0eff */
[----:B------:R-:W-:Y:S02]  /*2c10*/  PLOP3.LUT P2, PT, PT, PT, UP1, 0x80, 0x8 ;  /* 0x000000000008781c */ /* 0x000fe40003f4f018 */
[----:B------:R-:W-:Y:S01]  /*2c20*/  SEL R85, R171, R80, !P5 ;  /* 0x00000050ab557207 */ /* 0x000fe20006800000 */
[----:B------:R-:W2:Y:S01]  /*2c30*/  @P1 LDG.E.U8 R208, desc[UR26][R74.64] ;  /* 0x0000001a4ad01981 */ /* 0x000ea2000c1e1100 */
[----:B------:R-:W-:Y:S01]  /*2c40*/  ISETP.LT.AND P2, PT, R81, UR29, P2 ;  /* 0x0000001d51007c0c */ /* 0x000fe20009741270 */
[----:B------:R-:W-:Y:S01]  /*2c50*/  @!P3 IMAD.MOV R88, RZ, RZ, -R88 ;  /* 0x000000ffff58b224 */ /* 0x000fe200078e0a58 */
[----:B------:R-:W-:-:S02]  /*2c60*/  LOP3.LUT R80, R5, 0x1a, RZ, 0xfc, !PT ;  /* 0x0000001a05507812 */ /* 0x000fc400078efcff */
[----:B------:R-:W-:Y:S02]  /*2c70*/  PLOP3.LUT P1, PT, PT, PT, UP1, 0x80, 0x8 ;  /* 0x000000000008781c */ /* 0x000fe40003f2f018 */
[C---:B------:R-:W-:Y:S02]  /*2c80*/  IADD3 R86, P3, PT, R87.reuse, R148, RZ ;  /* 0x0000009457567210 */ /* 0x040fe40007f7e0ff */
[----:B------:R-:W-:Y:S02]  /*2c90*/  ISETP.LT.AND P1, PT, R80, UR29, P1 ;  /* 0x0000001d50007c0c */ /* 0x000fe40008f21270 */
[----:B------:R-:W-:Y:S02]  /*2ca0*/  LEA.HI.X.SX32 R87, R87, R159, 0x1, P3 ;  /* 0x0000009f57577211 */ /* 0x000fe400018f0eff */
[----:B------:R-:W-:-:S03]  /*2cb0*/  ISETP.GE.AND P3, PT, R63, RZ, PT ;  /* 0x000000ff3f00720c */ /* 0x000fc60003f66270 */
[----:B------:R-:W2:Y:S01]  /*2cc0*/  @P2 LDG.E.U8 R200, desc[UR26][R86.64] ;  /* 0x0000001a56c82981 */ /* 0x000ea2000c1e1100 */
[----:B------:R-:W-:Y:S02]  /*2cd0*/  IADD3 R90, P2, PT, R91, R148, RZ ;  /* 0x000000945b5a7210 */ /* 0x000fe40007f5e0ff */
[----:B------:R-:W-:Y:S02]  /*2ce0*/  SEL R93, R171, R88, !P5 ;  /* 0x00000058ab5d7207 */ /* 0x000fe40006800000 */
[----:B------:R-:W-:Y:S01]  /*2cf0*/  LEA.HI.X.SX32 R91, R91, R159, 0x1, P2 ;  /* 0x0000009f5b5b7211 */ /* 0x000fe200010f0eff */
[----:B------:R-:W2:Y:S01]  /*2d00*/  @P1 LDG.E.U8 R246, desc[UR26][R82.64] ;  /* 0x0000001a52f61981 */ /* 0x000ea2000c1e1100 */
[----:B------:R-:W-:Y:S02]  /*2d10*/  PLOP3.LUT P2, PT, PT, PT, UP1, 0x80, 0x8 ;  /* 0x000000000008781c */ /* 0x000fe40003f4f018 */
[----:B------:R-:W-:Y:S02]  /*2d20*/  LOP3.LUT R88, R5, 0x2a, RZ, 0xfc, !PT ;  /* 0x0000002a05587812 */ /* 0x000fe400078efcff */
[----:B------:R-:W-:-:S02]  /*2d30*/  PLOP3.LUT P1, PT, PT, PT, UP1, 0x80, 0x8 ;  /* 0x000000000008781c */ /* 0x000fc40003f2f018 */
[----:B------:R-:W-:Y:S01]  /*2d40*/  ISETP.LT.AND P2, PT, R89, UR29, P2 ;  /* 0x0000001d59007c0c */ /* 0x000fe20009741270 */
[----:B------:R-:W-:Y:S01]  /*2d50*/  @!P3 IMAD.MOV R96, RZ, RZ, -R96 ;  /* 0x000000ffff60b224 */ /* 0x000fe200078e0a60 */
[----:B------:R-:W-:Y:S02]  /*2d60*/  ISETP.LT.AND P1, PT, R88, UR29, P1 ;  /* 0x0000001d58007c0c */ /* 0x000fe40008f21270 */
[----:B------:R-:W-:-:S04]  /*2d70*/  IADD3 R94, P3, PT, R95, R148, RZ ;  /* 0x000000945f5e7210 */ /* 0x000fc80007f7e0ff */
[----:B------:R-:W-:Y:S02]  /*2d80*/  LEA.HI.X.SX32 R95, R95, R159, 0x1, P3 ;  /* 0x0000009f5f5f7211 */ /* 0x000fe400018f0eff */
[----:B------:R-:W-:-:S03]  /*2d90*/  ISETP.GE.AND P3, PT, R3, RZ, PT ;  /* 0x000000ff0300720c */ /* 0x000fc60003f66270 */
[----:B------:R-:W2:Y:S01]  /*2da0*/  @P2 LDG.E.U8 R250, desc[UR26][R94.64] ;  /* 0x0000001a5efa2981 */ /* 0x000ea2000c1e1100 */
[----:B------:R-:W-:Y:S02]  /*2db0*/  IADD3 R98, P2, PT, R135, R148, RZ ;  /* 0x0000009487627210 */ /* 0x000fe40007f5e0ff */
[----:B------:R-:W-:Y:S01]  /*2dc0*/  SEL R101, R171, R96, !P5 ;  /* 0x00000060ab657207 */ /* 0x000fe20006800000 */
[----:B------:R-:W2:Y:S01]  /*2dd0*/  @P1 LDG.E.U8 R252, desc[UR26][R90.64] ;  /* 0x0000001a5afc1981 */ /* 0x000ea2000c1e1100 */
[----:B------:R-:W-:Y:S02]  /*2de0*/  LOP3.LUT R96, R5, 0x3a, RZ, 0xfc, !PT ;  /* 0x0000003a05607812 */ /* 0x000fe400078efcff */
[----:B------:R-:W-:Y:S02]  /*2df0*/  PLOP3.LUT P1, PT, PT, PT, UP1, 0x80, 0x8 ;  /* 0x000000000008781c */ /* 0x000fe40003f2f018 */
[----:B------:R-:W-:Y:S02]  /*2e00*/  LEA.HI.X.SX32 R99, R135, R159, 0x1, P2 ;  /* 0x0000009f87637211 */ /* 0x000fe400010f0eff */
[----:B------:R-:W-:-:S02]  /*2e10*/  LOP3.LUT R97, R5, 0x4, RZ, 0xfc, !PT ;  /* 0x0000000405617812 */ /* 0x000fc400078efcff */
[----:B------:R-:W-:Y:S02]  /*2e20*/  PLOP3.LUT P2, PT, PT, PT, UP1, 0x80, 0x8 ;  /* 0x000000000008781c */ /* 0x000fe40003f4f018 */
[----:B------:R-:W-:Y:S02]  /*2e30*/  ISETP.LT.AND P1, PT, R96, UR29, P1 ;  /* 0x0000001d60007c0c */ /* 0x000fe40008f21270 */
[----:B------:R-:W-:Y:S01]  /*2e40*/  ISETP.LT.AND P2, PT, R97, UR29, P2 ;  /* 0x0000001d61007c0c */ /* 0x000fe20009741270 */
[----:B------:R-:W-:Y:S01]  /*2e50*/  @!P3 IMAD.MOV R104, RZ, RZ, -R104 ;  /* 0x000000ffff68b224 */ /* 0x000fe200078e0a68 */
[----:B------:R-:W-:-:S04]  /*2e60*/  IADD3 R102, P3, PT, R103, R148, RZ ;  /* 0x0000009467667210 */ /* 0x000fc80007f7e0ff */
[----:B------:R-:W-:Y:S02]  /*2e70*/  LEA.HI.X.SX32 R103, R103, R159, 0x1, P3 ;  /* 0x0000009f67677211 */ /* 0x000fe400018f0eff */
[----:B------:R-:W-:Y:S02]  /*2e80*/  SEL R109, R171, R104, !P5 ;  /* 0x00000068ab6d7207 */ /* 0x000fe40006800000 */
[----:B------:R-:W-:Y:S01]  /*2e90*/  ISETP.GE.AND P3, PT, R39, RZ, PT ;  /* 0x000000ff2700720c */ /* 0x000fe20003f66270 */
[----:B------:R-:W2:Y:S01]  /*2ea0*/  @P1 LDG.E.U8 R248, desc[UR26][R98.64] ;  /* 0x0000001a62f81981 */ /* 0x000ea2000c1e1100 */
[----:B------:R-:W-:Y:S02]  /*2eb0*/  LOP3.LUT R104, R5, 0xc, RZ, 0xfc, !PT ;  /* 0x0000000c05687812 */ /* 0x000fe400078efcff */
[----:B------:R-:W-:Y:S01]  /*2ec0*/  PLOP3.LUT P1, PT, PT, PT, UP1, 0x80, 0x8 ;  /* 0x000000000008781c */ /* 0x000fe20003f2f018 */
[----:B------:R-:W2:Y:S01]  /*2ed0*/  @P2 LDG.E.U8 R201, desc[UR26][R102.64] ;  /* 0x0000001a66c92981 */ /* 0x000ea2000c1e1100 */
[----:B------:R-:W-:Y:S01]  /*2ee0*/  IADD3 R106, P2, PT, R107, R148, RZ ;  /* 0x000000946b6a7210 */ /* 0x000fe20007f5e0ff */
[----:B------:R-:W-:Y:S01]  /*2ef0*/  IMAD R85, R85, UR8, RZ ;  /* 0x0000000855557c24 */ /* 0x000fe2000f8e02ff */
[----:B------:R-:W-:-:S02]  /*2f00*/  ISETP.LT.AND P1, PT, R104, UR29, P1 ;  /* 0x0000001d68007c0c */ /* 0x000fc40008f21270 */
[----:B------:R-:W-:Y:S01]  /*2f10*/  LEA.HI.X.SX32 R107, R107, R159, 0x1, P2 ;  /* 0x0000009f6b6b7211 */ /* 0x000fe200010f0eff */
[----:B------:R-:W-:Y:S01]  /*2f20*/  IMAD R93, R93, UR8, RZ ;  /* 0x000000085d5d7c24 */ /* 0x000fe2000f8e02ff */
[----:B------:R-:W-:Y:S02]  /*2f30*/  PLOP3.LUT P2, PT, PT, PT, UP1, 0x80, 0x8 ;  /* 0x000000000008781c */ /* 0x000fe40003f4f018 */
[-C--:B------:R-:W-:Y:S01]  /*2f40*/  IADD3 R84, P6, PT, R85, R196.reuse, RZ ;  /* 0x000000c455547210 */ /* 0x080fe20007fde0ff */
[----:B------:R-:W-:Y:S01]  /*2f50*/  @!P3 IMAD.MOV R112, RZ, RZ, -R112 ;  /* 0x000000ffff70b224 */ /* 0x000fe200078e0a70 */
[----:B------:R-:W-:Y:S01]  /*2f60*/  ISETP.LT.AND P2, PT, R105, UR29, P2 ;  /* 0x0000001d69007c0c */ /* 0x000fe20009741270 */
[----:B------:R-:W-:Y:S01]  /*2f70*/  IMAD R101, R101, UR8, RZ ;  /* 0x0000000865657c24 */ /* 0x000fe2000f8e02ff */
[----:B------:R-:W-:Y:S02]  /*2f80*/  LEA.HI.X.SX32 R85, R85, R199, 0x1, P6 ;  /* 0x000000c755557211 */ /* 0x000fe400030f0eff */
[----:B------:R-:W-:Y:S01]  /*2f90*/  IADD3 R92, P6, PT, R93, R196, RZ ;  /* 0x000000c45d5c7210 */ /* 0x000fe20007fde0ff */
[----:B------:R-:W2:Y:S01]  /*2fa0*/  @P1 LDG.E.U8 R232, desc[UR26][R106.64] ;  /* 0x0000001a6ae81981 */ /* 0x000ea2000c1e1100 */
[----:B------:R-:W-:-:S02]  /*2fb0*/  IADD3 R110, P3, PT, R111, R148, RZ ;  /* 0x000000946f6e7210 */ /* 0x000fc40007f7e0ff */
[----:B------:R-:W-:Y:S01]  /*2fc0*/  SEL R115, R171, R112, !P5 ;  /* 0x00000070ab737207 */ /* 0x000fe20006800000 */
[----:B------:R-:W-:Y:S01]  /*2fd0*/  IMAD R109, R109, UR8, RZ ;  /* 0x000000086d6d7c24 */ /* 0x000fe2000f8e02ff */
[----:B------:R-:W-:Y:S02]  /*2fe0*/  LEA.HI.X.SX32 R93, R93, R199, 0x1, P6 ;  /* 0x000000c75d5d7211 */ /* 0x000fe400030f0eff */
[----:B------:R-:W-:Y:S02]  /*2ff0*/  LOP3.LUT R112, R5, 0x1c, RZ, 0xfc, !PT ;  /* 0x0000001c05707812 */ /* 0x000fe400078efcff */
[----:B------:R-:W-:Y:S02]  /*3000*/  PLOP3.LUT P1, PT, PT, PT, UP1, 0x80, 0x8 ;  /* 0x000000000008781c */ /* 0x000fe40003f2f018 */
[----:B------:R-:W-:Y:S02]  /*3010*/  IADD3 R100, P6, PT, R101, R196, RZ ;  /* 0x000000c465647210 */ /* 0x000fe40007fde0ff */
[----:B------:R-:W-:-:S02]  /*3020*/  LEA.HI.X.SX32 R111, R111, R159, 0x1, P3 ;  /* 0x0000009f6f6f7211 */ /* 0x000fc400018f0eff */
[----:B------:R-:W-:Y:S01]  /*3030*/  ISETP.LT.AND P1, PT, R112, UR29, P1 ;  /* 0x0000001d70007c0c */ /* 0x000fe20008f21270 */
[----:B------:R-:W-:Y:S01]  /*3040*/  IMAD R115, R115, UR8, RZ ;  /* 0x0000000873737c24 */ /* 0x000fe2000f8e02ff */
[-C--:B------:R-:W-:Y:S01]  /*3050*/  LEA.HI.X.SX32 R101, R101, R199.reuse, 0x1, P6 ;  /* 0x000000c765657211 */ /* 0x080fe200030f0eff */
[----:B------:R-:W2:Y:S01]  /*3060*/  @P2 LDG.E.U8 R234, desc[UR26][R110.64] ;  /* 0x0000001a6eea2981 */ /* 0x000ea2000c1e1100 */
[----:B------:R-:W-:Y:S02]  /*3070*/  IADD3 R108, P6, PT, R109, R196, RZ ;  /* 0x000000c46d6c7210 */ /* 0x000fe40007fde0ff */
[----:B------:R-:W-:Y:S02]  /*3080*/  IADD3 R116, P2, PT, R119, R148, RZ ;  /* 0x0000009477747210 */ /* 0x000fe40007f5e0ff */
[----:B------:R-:W-:Y:S02]  /*3090*/  PLOP3.LUT P3, PT, PT, PT, UP1, 0x80, 0x8 ;  /* 0x000000000008781c */ /* 0x000fe40003f6f018 */
[----:B------:R-:W-:-:S02]  /*30a0*/  LEA.HI.X.SX32 R109, R109, R199, 0x1, P6 ;  /* 0x000000c76d6d7211 */ /* 0x000fc400030f0eff */
[----:B------:R-:W-:Y:S02]  /*30b0*/  IADD3 R114, P6, PT, R115, R196, RZ ;  /* 0x000000c473727210 */ /* 0x000fe40007fde0ff */
[----:B------:R-:W-:Y:S02]  /*30c0*/  LEA.HI.X.SX32 R119, R119, R159, 0x1, P2 ;  /* 0x0000009f77777211 */ /* 0x000fe400010f0eff */
[----:B------:R-:W-:Y:S02]  /*30d0*/  ISETP.LT.AND P3, PT, R113, UR29, P3 ;  /* 0x0000001d71007c0c */ /* 0x000fe40009f61270 */
[----:B------:R-:W-:Y:S02]  /*30e0*/  LEA.HI.X.SX32 R115, R115, R199, 0x1, P6 ;  /* 0x000000c773737211 */ /* 0x000fe400030f0eff */
[----:B------:R-:W-:Y:S01]  /*30f0*/  PLOP3.LUT P2, PT, PT, PT, UP1, 0x80, 0x8 ;  /* 0x000000000008781c */ /* 0x000fe20003f4f018 */
[----:B------:R-:W-:Y:S01]  /*3100*/  @P1 IMAD.MOV.U32 R124, RZ, RZ, R116 ;  /* 0x000000ffff7c1224 */ /* 0x000fe200078e0074 */
[----:B------:R-:W-:Y:S01]  /*3110*/  IADD3 R118, P6, PT, R121, R148, RZ ;  /* 0x0000009479767210 */ /* 0x000fe20007fde0ff */
[----:B------:R-:W-:Y:S01]  /*3120*/  @P1 IMAD.MOV.U32 R125, RZ, RZ, R119 ;  /* 0x000000ffff7d1224 */ /* 0x000fe200078e0077 */
[----:B------:R-:W-:-:S02]  /*3130*/  ISETP.LT.AND P2, PT, R117, UR29, P2 ;  /* 0x0000001d75007c0c */ /* 0x000fc40009741270 */
[-C--:B------:R-:W-:Y:S02]  /*3140*/  LEA.HI.X.SX32 R121, R121, R159.reuse, 0x1, P6 ;  /* 0x0000009f79797211 */ /* 0x080fe400030f0eff */
[----:B------:R1:W2:Y:S01]  /*3150*/  @P1 LDG.E.U8 R236, desc[UR26][R124.64] ;  /* 0x0000001a7cec1981 */ /* 0x0002a2000c1e1100 */
[C---:B------:R-:W-:Y:S01]  /*3160*/  IADD3 R120, P1, PT, R123.reuse, R148, RZ ;  /* 0x000000947b787210 */ /* 0x040fe20007f3e0ff */
[----:B------:R-:W-:Y:S02]  /*3170*/  @P3 IMAD.MOV.U32 R132, RZ, RZ, R118 ;  /* 0x000000ffff843224 */ /* 0x000fe400078e0076 */
[----:B------:R-:W-:Y:S01]  /*3180*/  @P3 IMAD.MOV.U32 R133, RZ, RZ, R121 ;  /* 0x000000ffff853224 */ /* 0x000fe200078e0079 */
[----:B------:R-:W-:Y:S02]  /*3190*/  PLOP3.LUT P6, PT, PT, PT, UP1, 0x80, 0x8 ;  /* 0x000000000008781c */ /* 0x000fe40003fcf018 */
[----:B------:R-:W-:Y:S02]  /*31a0*/  LEA.HI.X.SX32 R123, R123, R159, 0x1, P1 ;  /* 0x0000009f7b7b7211 */ /* 0x000fe400008f0eff */
[----:B------:R0:W2:Y:S01]  /*31b0*/  @P3 LDG.E.U8 R238, desc[UR26][R132.64] ;  /* 0x0000001a84ee3981 */ /* 0x0000a2000c1e1100 */
[----:B------:R-:W-:-:S02]  /*31c0*/  ISETP.LT.AND P3, PT, R122, UR29, P6 ;  /* 0x0000001d7a007c0c */ /* 0x000fc4000b761270 */
[----:B-1----:R-:W-:Y:S01]  /*31d0*/  LOP3.LUT R125, R5, 0x3c, RZ, 0xfc, !PT ;  /* 0x0000003c057d7812 */ /* 0x002fe200078efcff */
[----:B0-----:R-:W-:Y:S02]  /*31e0*/  @P2 IMAD.MOV.U32 R132, RZ, RZ, R120 ;  /* 0x000000ffff842224 */ /* 0x001fe400078e0078 */
[----:B------:R-:W-:Y:S01]  /*31f0*/  @P2 IMAD.MOV.U32 R133, RZ, RZ, R123 ;  /* 0x000000ffff852224 */ /* 0x000fe200078e007b */
[----:B------:R-:W-:-:S04]  /*3200*/  PLOP3.LUT P1, PT, PT, PT, UP1, 0x80, 0x8 ;  /* 0x000000000008781c */ /* 0x000fc80003f2f018 */
[----:B------:R0:W2:Y:S01]  /*3210*/  @P2 LDG.E.U8 R240, desc[UR26][R132.64] ;  /* 0x0000001a84f02981 */ /* 0x0000a2000c1e1100 */
[----:B------:R-:W-:Y:S02]  /*3220*/  IADD3 R124, P2, PT, R131, R148, RZ ;  /* 0x00000094837c7210 */ /* 0x000fe40007f5e0ff */
[----:B------:R-:W-:Y:S02]  /*3230*/  ISETP.LT.AND P1, PT, R125, UR29, P1 ;  /* 0x0000001d7d007c0c */ /* 0x000fe40008f21270 */
[----:B------:R-:W-:Y:S01]  /*3240*/  LEA.HI.X.SX32 R131, R131, R159, 0x1, P2 ;  /* 0x0000009f83837211 */ /* 0x000fe200010f0eff */
[----:B------:R-:W-:Y:S01]  /*3250*/  @P3 IMAD.MOV.U32 R130, RZ, RZ, R124 ;  /* 0x000000ffff823224 */ /* 0x000fe200078e007c */
[----:B------:R-:W-:Y:S01]  /*3260*/  PLOP3.LUT P2, PT, PT, PT, UP1, 0x80, 0x8 ;  /* 0x000000000008781c */ /* 0x000fe20003f4f018 */
[----:B------:R-:W-:-:S03]  /*3270*/  IMAD R135, R126, 0x2, R135 ;  /* 0x000000027e877824 */ /* 0x000fc600078e0287 */
[----:B------:R-:W-:Y:S01]  /*3280*/  ISETP.LT.AND P2, PT, R129, UR29, P2 ;  /* 0x0000001d81007c0c */ /* 0x000fe20009741270 */
[----:B------:R1:W2:Y:S01]  /*3290*/  @P3 LDG.E.U8 R242, desc[UR26][R130.64] ;  /* 0x0000001a82f23981 */ /* 0x0002a2000c1e1100 */
[-C--:B------:R-:W-:Y:S02]  /*32a0*/  IADD3 R128, P3, PT, R135, R148.reuse, RZ ;  /* 0x0000009487807210 */ /* 0x080fe40007f7e0ff */
[----:B------:R-:W-:Y:S02]  /*32b0*/  ISETP.GE.AND P6, PT, R43, RZ, PT ;  /* 0x000000ff2b00720c */ /* 0x000fe40003fc6270 */
[----:B0-----:R-:W-:Y:S01]  /*32c0*/  LEA.HI.X.SX32 R133, R135, R159, 0x1, P3 ;  /* 0x0000009f87857211 */ /* 0x001fe200018f0eff */
[----:B------:R-:W-:Y:S01]  /*32d0*/  @P1 IMAD.MOV.U32 R132, RZ, RZ, R128 ;  /* 0x000000ffff841224 */ /* 0x000fe200078e0080 */
[----:B-1----:R-:W-:-:S04]  /*32e0*/  IADD3 R130, P3, PT, R137, R148, RZ ;  /* 0x0000009489827210 */ /* 0x002fc80007f7e0ff */
[----:B------:R0:W2:Y:S01]  /*32f0*/  @P1 LDG.E.U8 R244, desc[UR26][R132.64] ;  /* 0x0000001a84f41981 */ /* 0x0000a2000c1e1100 */
[----:B------:R-:W-:Y:S02]  /*3300*/  LEA.HI R135, R0, 0x1e, RZ, 0x1a ;  /* 0x0000001e00877811 */ /* 0x000fe400078fd0ff */
[----:B------:R-:W-:Y:S01]  /*3310*/  LEA.HI.X.SX32 R137, R137, R159, 0x1, P3 ;  /* 0x0000009f89897211 */ /* 0x000fe200018f0eff */
[----:B------:R-:W-:Y:S01]  /*3320*/  @P2 IMAD.MOV.U32 R136, RZ, RZ, R130 ;  /* 0x000000ffff882224 */ /* 0x000fe200078e0082 */
[----:B------:R-:W-:Y:S01]  /*3330*/  PLOP3.LUT P1, PT, PT, PT, UP1, 0x80, 0x8 ;  /* 0x000000000008781c */ /* 0x000fe20003f2f018 */
[----:B------:R-:W-:-:S03]  /*3340*/  @!P6 IMAD.MOV R134, RZ, RZ, -R134 ;  /* 0x000000ffff86e224 */ /* 0x000fc600078e0a86 */
[----:B------:R1:W2:Y:S01]  /*3350*/  @P2 LDG.E.U8 R204, desc[UR26][R136.64] ;  /* 0x0000001a88cc2981 */ /* 0x0002a2000c1e1100 */
[C---:B------:R-:W-:Y:S01]  /*3360*/  ISETP.LT.AND P2, PT, R135.reuse, UR29, P1 ;  /* 0x0000001d87007c0c */ /* 0x040fe20008f41270 */
[----:B------:R-:W-:Y:S01]  /*3370*/  IMAD R143, R135, R126, RZ ;  /* 0x0000007e878f7224 */ /* 0x000fe200078e02ff */
[----:B------:R-:W-:-:S04]  /*3380*/  SEL R141, R171, R134, !P5 ;  /* 0x00000086ab8d7207 */ /* 0x000fc80006800000 */
[C---:B------:R-:W-:Y:S02]  /*3390*/  IADD3 R134, P3, PT, R143.reuse, R148, RZ ;  /* 0x000000948f867210 */ /* 0x040fe40007f7e0ff */
[----:B------:R-:W-:Y:S02]  /*33a0*/  PLOP3.LUT P1, PT, PT, PT, UP1, 0x80, 0x8 ;  /* 0x000000000008781c */ /* 0x000fe40003f2f018 */
[----:B------:R-:W-:Y:S02]  /*33b0*/  LEA.HI.X.SX32 R143, R143, R159, 0x1, P3 ;  /* 0x0000009f8f8f7211 */ /* 0x000fe400018f0eff */
[----:B------:R-:W-:Y:S01]  /*33c0*/  ISETP.GE.AND P3, PT, R47, RZ, PT ;  /* 0x000000ff2f00720c */ /* 0x000fe20003f66270 */
[----:B------:R-:W-:Y:S02]  /*33d0*/  @P2 IMAD.MOV.U32 R142, RZ, RZ, R134 ;  /* 0x000000ffff8e2224 */ /* 0x000fe400078e0086 */
[----:B------:R-:W-:Y:S01]  /*33e0*/  IMAD R141, R141, UR8, RZ ;  /* 0x000000088d8d7c24 */ /* 0x000fe2000f8e02ff */
[----:B------:R-:W-:-:S02]  /*33f0*/  ISETP.LT.AND P1, PT, R139, UR29, P1 ;  /* 0x0000001d8b007c0c */ /* 0x000fc40008f21270 */
[----:B------:R-:W2:Y:S01]  /*3400*/  @P2 LDG.E.U8 R230, desc[UR26][R142.64] ;  /* 0x0000001a8ee62981 */ /* 0x000ea2000c1e1100 */
[----:B------:R-:W-:Y:S02]  /*3410*/  ISETP.GE.AND P2, PT, R36, RZ, PT ;  /* 0x000000ff2400720c */ /* 0x000fe40003f46270 */
[----:B0-----:R-:W-:-:S04]  /*3420*/  IADD3 R132, P6, PT, R141, R196, RZ ;  /* 0x000000c48d847210 */ /* 0x001fc80007fde0ff */
[----:B------:R-:W-:Y:S01]  /*3430*/  LEA.HI.X.SX32 R141, R141, R199, 0x1, P6 ;  /* 0x000000c78d8d7211 */ /* 0x000fe200030f0eff */
[----:B------:R-:W-:Y:S01]  /*3440*/  @!P3 IMAD.MOV R138, RZ, RZ, -R138 ;  /* 0x000000ffff8ab224 */ /* 0x000fe200078e0a8a */
[----:B-1----:R-:W-:-:S04]  /*3450*/  IADD3 R136, P6, PT, R145, R148, RZ ;  /* 0x0000009491887210 */ /* 0x002fc80007fde0ff */
[-C--:B------:R-:W-:Y:S01]  /*3460*/  LEA.HI.X.SX32 R145, R145, R159.reuse, 0x1, P6 ;  /* 0x0000009f91917211 */ /* 0x080fe200030f0eff */
[----:B------:R-:W-:Y:S01]  /*3470*/  @P1 IMAD.MOV.U32 R144, RZ, RZ, R136 ;  /* 0x000000ffff901224 */ /* 0x000fe200078e0088 */
[----:B------:R-:W-:Y:S01]  /*3480*/  SEL R153, R171, R138, !P5 ;  /* 0x0000008aab997207 */ /* 0x000fe20006800000 */
[----:B------:R-:W-:Y:S01]  /*3490*/  @!P2 IMAD.MOV R176, RZ, RZ, -R176 ;  /* 0x000000ffffb0a224 */ /* 0x000fe200078e0ab0 */
[----:B------:R-:W-:Y:S02]  /*34a0*/  IADD3 R138, P2, PT, R149, R148, RZ ;  /* 0x00000094958a7210 */ /* 0x000fe40007f5e0ff */
[----:B------:R0:W2:Y:S01]  /*34b0*/  @P1 LDG.E.U8 R228, desc[UR26][R144.64] ;  /* 0x0000001a90e41981 */ /* 0x0000a2000c1e1100 */
[----:B------:R-:W-:Y:S02]  /*34c0*/  ISETP.GE.AND P3, PT, R37, RZ, PT ;  /* 0x000000ff2500720c */ /* 0x000fe40003f66270 */
[----:B------:R-:W-:Y:S02]  /*34d0*/  LEA.HI.X.SX32 R149, R149, R159, 0x1, P2 ;  /* 0x0000009f95957211 */ /* 0x000fe400010f0eff */
[----:B------:R-:W-:-:S02]  /*34e0*/  ISETP.GE.AND P1, PT, R40, RZ, PT ;  /* 0x000000ff2800720c */ /* 0x000fc40003f26270 */
[----:B0-----:R-:W-:Y:S01]  /*34f0*/  IADD3 R144, P2, PT, R155, R148, RZ ;  /* 0x000000949b907210 */ /* 0x001fe20007f5e0ff */
[----:B------:R-:W-:-:S03]  /*3500*/  @P0 IMAD.MOV.U32 R140, RZ, RZ, R132 ;  /* 0x000000ffff8c0224 */ /* 0x000fc600078e0084 */
[----:B------:R-:W-:Y:S02]  /*3510*/  LEA.HI.X.SX32 R155, R155, R159, 0x1, P2 ;  /* 0x0000009f9b9b7211 */ /* 0x000fe400010f0eff */
[----:B------:R-:W-:Y:S01]  /*3520*/  ISETP.GE.AND P2, PT, R51, RZ, PT ;  /* 0x000000ff3300720c */ /* 0x000fe20003f46270 */
[----:B------:R-:W-:Y:S01]  /*3530*/  IMAD R153, R153, UR8, RZ ;  /* 0x0000000899997c24 */ /* 0x000fe2000f8e02ff */
[----:B------:R0:W2:Y:S01]  /*3540*/  @P0 LDG.E.U8 R231, desc[UR26][R140.64] ;  /* 0x0000001a8ce70981 */ /* 0x0000a2000c1e1100 */
[----:B------:R-:W-:-:S03]  /*3550*/  @!P3 IMAD.MOV R178, RZ, RZ, -R178 ;  /* 0x000000ffffb2b224 */ /* 0x000fc600078e0ab2 */
[----:B------:R-:W-:Y:S01]  /*3560*/  IADD3 R142, P3, PT, R153, R196, RZ ;  /* 0x000000c4998e7210 */ /* 0x000fe20007f7e0ff */
[----:B------:R-:W-:Y:S01]  /*3570*/  @!P1 IMAD.MOV R180, RZ, RZ, -R180 ;  /* 0x000000ffffb49224 */ /* 0x000fe200078e0ab4 */
[----:B0-----:R-:W-:-:S05]  /*3580*/  IADD3 R140, P6, PT, R151, R148, RZ ;  /* 0x00000094978c7210 */ /* 0x001fca0007fde0ff */
[----:B------:R-:W-:Y:S01]  /*3590*/  @!P2 IMAD.MOV R154, RZ, RZ, -R154 ;  /* 0x000000ffff9aa224 */ /* 0x000fe200078e0a9a */
[----:B------:R-:W-:Y:S02]  /*35a0*/  LEA.HI.X.SX32 R153, R153, R199, 0x1, P3 ;  /* 0x000000c799997211 */ /* 0x000fe400018f0eff */
[-C--:B------:R-:W-:Y:S02]  /*35b0*/  LEA.HI.X.SX32 R151, R151, R159.reuse, 0x1, P6 ;  /* 0x0000009f97977211 */ /* 0x080fe400030f0eff */
[----:B------:R-:W-:Y:S02]  /*35c0*/  IADD3 R146, P6, PT, R157, R148, RZ ;  /* 0x000000949d927210 */ /* 0x000fe40007fde0ff */
[----:B------:R-:W-:Y:S02]  /*35d0*/  ISETP.GE.AND P3, PT, R55, RZ, PT ;  /* 0x000000ff3700720c */ /* 0x000fe40003f66270 */
[----:B------:R-:W-:Y:S02]  /*35e0*/  ISETP.GE.AND P1, PT, R41, RZ, PT ;  /* 0x000000ff2900720c */ /* 0x000fe40003f26270 */
[----:B------:R-:W-:-:S02]  /*35f0*/  LEA.HI.X.SX32 R157, R157, R159, 0x1, P6 ;  /* 0x0000009f9d9d7211 */ /* 0x000fc400030f0eff */
[C---:B------:R-:W-:Y:S02]  /*3600*/  IADD3 R148, P6, PT, R160.reuse, R148, RZ ;  /* 0x00000094a0947210 */ /* 0x040fe40007fde0ff */
[----:B------:R-:W-:Y:S01]  /*3610*/  SEL R161, R171, R154, !P5 ;  /* 0x0000009aaba17207 */ /* 0x000fe20006800000 */
[----:B------:R-:W-:Y:S01]  /*3620*/  @P0 IMAD.MOV.U32 R152, RZ, RZ, R142 ;  /* 0x000000ffff980224 */ /* 0x000fe200078e008e */
[----:B------:R-:W-:Y:S01]  /*3630*/  LEA.HI.X.SX32 R159, R160, R159, 0x1, P6 ;  /* 0x0000009fa09f7211 */ /* 0x000fe200030f0eff */
[----:B------:R-:W-:Y:S02]  /*3640*/  IMAD.MOV.U32 R160, RZ, RZ, R150 ;  /* 0x000000ffffa07224 */ /* 0x000fe400078e0096 */
[----:B------:R-:W-:Y:S01]  /*3650*/  IMAD R161, R161, UR8, RZ ;  /* 0x00000008a1a17c24 */ /* 0x000fe2000f8e02ff */
[----:B------:R-:W-:Y:S01]  /*3660*/  ISETP.GE.AND P2, PT, R45, RZ, PT ;  /* 0x000000ff2d00720c */ /* 0x000fe20003f46270 */
[----:B------:R0:W4:Y:S01]  /*3670*/  @P0 LDG.E.U8 R229, desc[UR26][R152.64] ;  /* 0x0000001a98e50981 */ /* 0x000122000c1e1100 */
[----:B------:R-:W-:-:S02]  /*3680*/  @!P3 IMAD.MOV R160, RZ, RZ, -R160 ;  /* 0x000000ffffa0b224 */ /* 0x000fc400078e0aa0 */
[----:B------:R-:W-:Y:S01]  /*3690*/  @!P1 IMAD.MOV R182, RZ, RZ, -R182 ;  /* 0x000000ffffb69224 */ /* 0x000fe200078e0ab6 */
[----:B------:R-:W-:Y:S02]  /*36a0*/  PLOP3.LUT P1, PT, PT, PT, UP1, 0x80, 0x8 ;  /* 0x000000000008781c */ /* 0x000fe40003f2f018 */
[----:B0-----:R-:W-:Y:S02]  /*36b0*/  IADD3 R152, P3, PT, R161, R196, RZ ;  /* 0x000000c4a1987210 */ /* 0x001fe40007f7e0ff */
[----:B------:R-:W-:Y:S02]  /*36c0*/  ISETP.LT.AND P1, PT, R147, UR29, P1 ;  /* 0x0000001d93007c0c */ /* 0x000fe40008f21270 */
[----:B------:R-:W-:Y:S02]  /*36d0*/  LEA.HI.X.SX32 R161, R161, R199, 0x1, P3 ;  /* 0x000000c7a1a17211 */ /* 0x000fe400018f0eff */
[----:B------:R-:W-:Y:S02]  /*36e0*/  ISETP.GE.AND P6, PT, R44, RZ, PT ;  /* 0x000000ff2c00720c */ /* 0x000fe40003fc6270 */
[----:B------:R-:W-:Y:S01]  /*36f0*/  ISETP.GE.AND P3, PT, R59, RZ, PT ;  /* 0x000000ff3b00720c */ /* 0x000fe20003f66270 */
[----:B------:R-:W-:Y:S01]  /*3700*/  @!P2 IMAD.MOV R186, RZ, RZ, -R186 ;  /* 0x000000ffffbaa224 */ /* 0x000fe200078e0aba */
[----:B------:R-:W-:-:S02]  /*3710*/  SEL R163, R171, R160, !P5 ;  /* 0x000000a0aba37207 */ /* 0x000fc40006800000 */
[----:B------:R-:W-:Y:S02]  /*3720*/  LOP3.LUT R150, R5, 0x6, RZ, 0xfc, !PT ;  /* 0x0000000605967812 */ /* 0x000fe400078efcff */
[----:B------:R-:W-:Y:S01]  /*3730*/  PLOP3.LUT P2, PT, PT, PT, UP1, 0x80, 0x8 ;  /* 0x000000000008781c */ /* 0x000fe20003f4f018 */
[----:B------:R-:W-:-:S03]  /*3740*/  IMAD R163, R163, UR8, RZ ;  /* 0x00000008a3a37c24 */ /* 0x000fc6000f8e02ff */
[----:B------:R-:W-:Y:S01]  /*3750*/  ISETP.LT.AND P2, PT, R150, UR29, P2 ;  /* 0x0000001d96007c0c */ /* 0x000fe20009741270 */
[----:B------:R-:W-:Y:S02]  /*3760*/  @P1 IMAD.MOV.U32 R158, RZ, RZ, R148 ;  /* 0x000000ffff9e1224 */ /* 0x000fe400078e0094 */
[----:B------:R-:W-:Y:S01]  /*3770*/  @!P6 IMAD.MOV R184, RZ, RZ, -R184 ;  /* 0x000000ffffb8e224 */ /* 0x000fe200078e0ab8 */
[----:B------:R-:W-:Y:S01]  /*3780*/  IADD3 R154, P6, PT, R163, R196, RZ ;  /* 0x000000c4a39a7210 */ /* 0x000fe20007fde0ff */
[----:B------:R-:W-:Y:S01]  /*3790*/  @!P3 IMAD.MOV R190, RZ, RZ, -R190 ;  /* 0x000000ffffbeb224 */ /* 0x000fe200078e0abe */
[----:B------:R-:W-:Y:S01]  /*37a0*/  ISETP.GE.AND P3, PT, R49, RZ, PT ;  /* 0x000000ff3100720c */ /* 0x000fe20003f66270 */
[----:B------:R-:W-:Y:S01]  /*37b0*/  @P0 IMAD.MOV.U32 R160, RZ, RZ, R152 ;  /* 0x000000ffffa00224 */ /* 0x000fe200078e0098 */
[----:B------:R-:W5:Y:S01]  /*37c0*/  @P1 LDG.E.U8 R226, desc[UR26][R158.64] ;  /* 0x0000001a9ee21981 */ /* 0x000f62000c1e1100 */
[----:B------:R-:W-:Y:S02]  /*37d0*/  LEA.HI.X.SX32 R163, R163, R199, 0x1, P6 ;  /* 0x000000c7a3a37211 */ /* 0x000fe400030f0eff */
[----:B------:R-:W-:Y:S01]  /*37e0*/  ISETP.GE.AND P1, PT, R52, RZ, PT ;  /* 0x000000ff3400720c */ /* 0x000fe20003f26270 */
[----:B------:R0:W5:Y:S01]  /*37f0*/  @P0 LDG.E.U8 R227, desc[UR26][R160.64] ;  /* 0x0000001aa0e30981 */ /* 0x000162000c1e1100 */
[----:B------:R-:W-:Y:S01]  /*3800*/  ISETP.GE.AND P6, PT, R48, RZ, PT ;  /* 0x000000ff3000720c */ /* 0x000fe20003fc6270 */
[----:B------:R-:W-:-:S02]  /*3810*/  @P2 IMAD.MOV.U32 R164, RZ, RZ, R138 ;  /* 0x000000ffffa42224 */ /* 0x000fc400078e008a */
[----:B------:R-:W-:-:S03]  /*3820*/  @P2 IMAD.MOV.U32 R165, RZ, RZ, R149 ;  /* 0x000000ffffa52224 */ /* 0x000fc600078e0095 */
[----:B------:R-:W-:Y:S01]  /*3830*/  @!P3 IMAD.MOV R175, RZ, RZ, -R175 ;  /* 0x000000ffffafb224 */ /* 0x000fe200078e0aaf */
[----:B0-----:R-:W-:Y:S01]  /*3840*/  SEL R160, R171, R190, !P5 ;  /* 0x000000beaba07207 */ /* 0x001fe20006800000 */
[----:B------:R-:W-:Y:S01]  /*3850*/  IMAD.MOV.U32 R190, RZ, RZ, R156 ;  /* 0x000000ffffbe7224 */ /* 0x000fe200078e009c */
[----:B------:R0:W5:Y:S01]  /*3860*/  @P2 LDG.E.U8 R224, desc[UR26][R164.64] ;  /* 0x0000001aa4e02981 */ /* 0x000162000c1e1100 */
[----:B------:R-:W-:Y:S02]  /*3870*/  LOP3.LUT R156, R5, 0x16, RZ, 0xfc, !PT ;  /* 0x00000016059c7812 */ /* 0x000fe400078efcff */
[----:B------:R-:W-:Y:S01]  /*3880*/  IMAD R160, R160, UR8, RZ ;  /* 0x00000008a0a07c24 */ /* 0x000fe2000f8e02ff */
[----:B------:R-:W-:Y:S02]  /*3890*/  PLOP3.LUT P3, PT, PT, PT, UP1, 0x80, 0x8 ;  /* 0x000000000008781c */ /* 0x000fe40003f6f018 */
[----:B------:R-:W-:Y:S01]  /*38a0*/  ISETP.GE.AND P2, PT, R53, RZ, PT ;  /* 0x000000ff3500720c */ /* 0x000fe20003f46270 */
[----:B------:R-:W-:Y:S01]  /*38b0*/  @!P1 IMAD.MOV R190, RZ, RZ, -R190 ;  /* 0x000000ffffbe9224 */ /* 0x000fe200078e0abe */
[----:B------:R-:W-:Y:S01]  /*38c0*/  ISETP.LT.AND P1, PT, R156, UR29, P3 ;  /* 0x0000001d9c007c0c */ /* 0x000fe20009f21270 */
[----:B------:R-:W-:Y:S01]  /*38d0*/  @!P6 IMAD.MOV R188, RZ, RZ, -R188 ;  /* 0x000000ffffbce224 */ /* 0x000fe200078e0abc */
[----:B------:R-:W-:-:S02]  /*38e0*/  IADD3 R158, P6, PT, R160, R196, RZ ;  /* 0x000000c4a09e7210 */ /* 0x000fc40007fde0ff */
[----:B------:R-:W-:Y:S01]  /*38f0*/  ISETP.GE.AND P3, PT, R64, RZ, PT ;  /* 0x000000ff4000720c */ /* 0x000fe20003f66270 */
[----:B------:R-:W-:Y:S01]  /*3900*/  @P0 IMAD.MOV.U32 R162, RZ, RZ, R154 ;  /* 0x000000ffffa20224 */ /* 0x000fe200078e009a */
[----:B0-----:R-:W-:Y:S02]  /*3910*/  LEA.HI.X.SX32 R165, R160, R199, 0x1, P6 ;  /* 0x000000c7a0a57211 */ /* 0x001fe400030f0eff */
[----:B------:R-:W-:Y:S02]  /*3920*/  ISETP.GE.AND P6, PT, R56, RZ, PT ;  /* 0x000000ff3800720c */ /* 0x000fe40003fc6270 */
[----:B------:R0:W5:Y:S01]  /*3930*/  @P0 LDG.E.U8 R225, desc[UR26][R162.64] ;  /* 0x0000001aa2e10981 */ /* 0x000162000c1e1100 */
[----:B------:R-:W-:Y:S01]  /*3940*/  @!P2 IMAD.MOV R192, RZ, RZ, -R192 ;  /* 0x000000ffffc0a224 */ /* 0x000fe200078e0ac0 */
[----:B------:R-:W-:Y:S02]  /*3950*/  LOP3.LUT R160, R5, 0x26, RZ, 0xfc, !PT ;  /* 0x0000002605a07812 */ /* 0x000fe400078efcff */
[----:B------:R-:W-:Y:S01]  /*3960*/  PLOP3.LUT P2, PT, PT, PT, UP1, 0x80, 0x8 ;  /* 0x000000000008781c */ /* 0x000fe20003f4f018 */
[----:B0-----:R-:W-:-:S03]  /*3970*/  IMAD.MOV.U32 R162, RZ, RZ, R167 ;  /* 0x000000ffffa27224 */ /* 0x001fc600078e00a7 */
[----:B------:R-:W-:Y:S01]  /*3980*/  ISETP.LT.AND P2, PT, R160, UR29, P2 ;  /* 0x0000001da0007c0c */ /* 0x000fe20009741270 */
[----:B------:R-:W-:Y:S01]  /*3990*/  @!P3 IMAD.MOV R162, RZ, RZ, -R162 ;  /* 0x000000ffffa2b224 */ /* 0x000fe200078e0aa2 */
[----:B------:R-:W-:Y:S01]  /*39a0*/  ISETP.GE.AND P3, PT, R57, RZ, PT ;  /* 0x000000ff3900720c */ /* 0x000fe20003f66270 */
[----:B------:R-:W-:Y:S01]  /*39b0*/  @!P6 IMAD.MOV R194, RZ, RZ, -R194 ;  /* 0x000000ffffc2e224 */ /* 0x000fe200078e0ac2 */
[----:B------:R-:W-:Y:S02]  /*39c0*/  ISETP.GE.AND P6, PT, R60, RZ, PT ;  /* 0x000000ff3c00720c */ /* 0x000fe40003fc6270 */
[----:B------:R-:W-:Y:S01]  /*39d0*/  SEL R177, R171, R162, !P5 ;  /* 0x000000a2abb17207 */ /* 0x000fe20006800000 */
[----:B------:R-:W-:Y:S02]  /*39e0*/  @P0 IMAD.MOV.U32 R164, RZ, RZ, R158 ;  /* 0x000000ffffa40224 */ /* 0x000fe400078e009e */
[----:B------:R-:W-:Y:S02]  /*39f0*/  @P1 IMAD.MOV.U32 R166, RZ, RZ, R140 ;  /* 0x000000ffffa61224 */ /* 0x000fe400078e008c */
[----:B------:R-:W-:Y:S01]  /*3a00*/  @P1 IMAD.MOV.U32 R167, RZ, RZ, R151 ;  /* 0x000000ffffa71224 */ /* 0x000fe200078e0097 */
[----:B------:R0:W5:Y:S01]  /*3a10*/  @P0 LDG.E.U8 R223, desc[UR26][R164.64] ;  /* 0x0000001aa4df0981 */ /* 0x000162000c1e1100 */
[----:B------:R-:W-:-:S02]  /*3a20*/  IMAD R177, R177, UR8, RZ ;  /* 0x00000008b1b17c24 */ /* 0x000fc4000f8e02ff */
[----:B------:R-:W-:Y:S01]  /*3a30*/  @P2 IMAD.MOV.U32 R168, RZ, RZ, R144 ;  /* 0x000000ffffa82224 */ /* 0x000fe200078e0090 */
[----:B------:R1:W5:Y:S01]  /*3a40*/  @P1 LDG.E.U8 R222, desc[UR26][R166.64] ;  /* 0x0000001aa6de1981 */ /* 0x000362000c1e1100 */
[----:B------:R-:W-:Y:S02]  /*3a50*/  @P2 IMAD.MOV.U32 R169, RZ, RZ, R155 ;  /* 0x000000ffffa92224 */ /* 0x000fe400078e009b */
[----:B------:R-:W-:Y:S01]  /*3a60*/  @!P3 IMAD.MOV R202, RZ, RZ, -R202 ;  /* 0x000000ffffcab224 */ /* 0x000fe200078e0aca */
[----:B------:R-:W-:Y:S02]  /*3a70*/  LOP3.LUT R162, R5, 0x36, RZ, 0xfc, !PT ;  /* 0x0000003605a27812 */ /* 0x000fe400078efcff */
[C---:B0-----:R-:W-:Y:S01]  /*3a80*/  IADD3 R164, P3, PT, R177.reuse, R196, RZ ;  /* 0x000000c4b1a47210 */ /* 0x041fe20007f7e0ff */
[----:B------:R0:W5:Y:S01]  /*3a90*/  @P2 LDG.E.U8 R220, desc[UR26][R168.64] ;  /* 0x0000001aa8dc2981 */ /* 0x000162000c1e1100 */
[----:B------:R-:W-:Y:S01]  /*3aa0*/  PLOP3.LUT P1, PT, PT, PT, UP1, 0x80, 0x8 ;  /* 0x000000000008781c */ /* 0x000fe20003f2f018 */
[----:B------:R-:W-:Y:S01]  /*3ab0*/  @!P6 IMAD.MOV R174, RZ, RZ, -R174 ;  /* 0x000000ffffaee224 */ /* 0x000fe200078e0aae */
[----:B-1----:R-:W-:-:S02]  /*3ac0*/  LEA.HI.X.SX32 R167, R177, R199, 0x1, P3 ;  /* 0x000000c7b1a77211 */ /* 0x002fc400018f0eff */
[----:B------:R-:W-:Y:S02]  /*3ad0*/  ISETP.LT.AND P1, PT, R162, UR29, P1 ;  /* 0x0000001da2007c0c */ /* 0x000fe40008f21270 */
[----:B------:R-:W-:Y:S02]  /*3ae0*/  ISETP.GE.AND P2, PT, R62, RZ, PT ;  /* 0x000000ff3e00720c */ /* 0x000fe40003f46270 */
[----:B------:R-:W-:Y:S02]  /*3af0*/  ISETP.GE.AND P6, PT, R66, RZ, PT ;  /* 0x000000ff4200720c */ /* 0x000fe40003fc6270 */
[----:B------:R-:W-:Y:S02]  /*3b00*/  ISETP.GE.AND P3, PT, R65, RZ, PT ;  /* 0x000000ff4100720c */ /* 0x000fe40003f66270 */
[C---:B------:R-:W-:Y:S02]  /*3b10*/  SEL R176, R171.reuse, R176, !P5 ;  /* 0x000000b0abb07207 */ /* 0x040fe40006800000 */
[----:B------:R-:W-:-:S03]  /*3b20*/  SEL R178, R171, R178, !P5 ;  /* 0x000000b2abb27207 */ /* 0x000fc60006800000 */
[----:B0-----:R-:W-:Y:S02]  /*3b30*/  @P1 IMAD.MOV.U32 R168, RZ, RZ, R146 ;  /* 0x000000ffffa81224 */ /* 0x001fe400078e0092 */
[----:B------:R-:W-:Y:S02]  /*3b40*/  @P1 IMAD.MOV.U32 R169, RZ, RZ, R157 ;  /* 0x000000ffffa91224 */ /* 0x000fe400078e009d */
[----:B------:R-:W-:Y:S02]  /*3b50*/  @!P2 IMAD.MOV R173, RZ, RZ, -R173 ;  /* 0x000000ffffada224 */ /* 0x000fe400078e0aad */
[----:B------:R-:W-:Y:S01]  /*3b60*/  @!P6 IMAD.MOV R170, RZ, RZ, -R170 ;  /* 0x000000ffffaae224 */ /* 0x000fe200078e0aaa */
[----:B------:R-:W-:Y:S01]  /*3b70*/  PRMT R221, RZ, 0x7610, R221 ;  /* 0x00007610ffdd7816 */ /* 0x000fe200000000dd */
[----:B------:R-:W-:Y:S01]  /*3b80*/  @!P3 IMAD.MOV R172, RZ, RZ, -R172 ;  /* 0x000000ffffacb224 */ /* 0x000fe200078e0aac */
[C---:B------:R-:W-:Y:S01]  /*3b90*/  SEL R191, R171.reuse, R202, !P5 ;  /* 0x000000caabbf7207 */ /* 0x040fe20006800000 */
[----:B------:R-:W-:Y:S01]  /*3ba0*/  @P0 IMAD.MOV.U32 R166, RZ, RZ, R164 ;  /* 0x000000ffffa60224 */ /* 0x000fe200078e00a4 */
[----:B------:R0:W5:Y:S01]  /*3bb0*/  @P1 LDG.E.U8 R218, desc[UR26][R168.64] ;  /* 0x0000001aa8da1981 */ /* 0x000162000c1e1100 */
[----:B------:R-:W-:-:S02]  /*3bc0*/  SEL R180, R171, R180, !P5 ;  /* 0x000000b4abb47207 */ /* 0x000fc40006800000 */
[C---:B------:R-:W-:Y:S01]  /*3bd0*/  SEL R182, R171.reuse, R182, !P5 ;  /* 0x000000b6abb67207 */ /* 0x040fe20006800000 */
[----:B------:R1:W5:Y:S01]  /*3be0*/  @P0 LDG.E.U8 R221, desc[UR26][R166.64] ;  /* 0x0000001aa6dd0981 */ /* 0x000362000c1e1100 */
[C---:B------:R-:W-:Y:S02]  /*3bf0*/  SEL R177, R171.reuse, R184, !P5 ;  /* 0x000000b8abb17207 */ /* 0x040fe40006800000 */
[C---:B------:R-:W-:Y:S02]  /*3c00*/  SEL R179, R171.reuse, R186, !P5 ;  /* 0x000000baabb37207 */ /* 0x040fe40006800000 */
[C---:B------:R-:W-:Y:S01]  /*3c10*/  SEL R181, R171.reuse, R188, !P5 ;  /* 0x000000bcabb57207 */ /* 0x040fe20006800000 */
[----:B0-----:R-:W-:Y:S01]  /*3c20*/  IMAD R169, R176, UR8, RZ ;  /* 0x00000008b0a97c24 */ /* 0x001fe2000f8e02ff */
[C---:B------:R-:W-:Y:S02]  /*3c30*/  SEL R183, R171.reuse, R175, !P5 ;  /* 0x000000afabb77207 */ /* 0x040fe40006800000 */
[----:B------:R-:W-:-:S02]  /*3c40*/  SEL R185, R171, R190, !P5 ;  /* 0x000000beabb97207 */ /* 0x000fc40006800000 */
[C---:B------:R-:W-:Y:S02]  /*3c50*/  SEL R187, R171.reuse, R192, !P5 ;  /* 0x000000c0abbb7207 */ /* 0x040fe40006800000 */
[C---:B------:R-:W-:Y:S02]  /*3c60*/  SEL R189, R171.reuse, R194, !P5 ;  /* 0x000000c2abbd7207 */ /* 0x040fe40006800000 */
[C---:B------:R-:W-:Y:S02]  /*3c70*/  SEL R193, R171.reuse, R174, !P5 ;  /* 0x000000aeabc17207 */ /* 0x040fe40006800000 */
[C---:B------:R-:W-:Y:S02]  /*3c80*/  SEL R195, R171.reuse, R173, !P5 ;  /* 0x000000adabc37207 */ /* 0x040fe40006800000 */
[C---:B------:R-:W-:Y:S02]  /*3c90*/  SEL R197, R171.reuse, R172, !P5 ;  /* 0x000000acabc57207 */ /* 0x040fe40006800000 */
[----:B------:R-:W-:Y:S01]  /*3ca0*/  SEL R202, R171, R170, !P5 ;  /* 0x000000aaabca7207 */ /* 0x000fe20006800000 */
[----:B------:R-:W-:Y:S01]  /*3cb0*/  IMAD R171, R178, UR8, RZ ;  /* 0x00000008b2ab7c24 */ /* 0x000fe2000f8e02ff */
[----:B-1----:R-:W-:Y:S01]  /*3cc0*/  IADD3 R166, P1, PT, R169, R196, RZ ;  /* 0x000000c4a9a67210 */ /* 0x002fe20007f3e0ff */
[----:B------:R-:W-:-:S02]  /*3cd0*/  IMAD R173, R180, UR8, RZ ;  /* 0x00000008b4ad7c24 */ /* 0x000fc4000f8e02ff */
[----:B------:R-:W-:Y:S01]  /*3ce0*/  IMAD R175, R182, UR8, RZ ;  /* 0x00000008b6af7c24 */ /* 0x000fe2000f8e02ff */
[-C--:B------:R-:W-:Y:S01]  /*3cf0*/  IADD3 R168, P2, PT, R171, R196.reuse, RZ ;  /* 0x000000c4aba87210 */ /* 0x080fe20007f5e0ff */
[----:B------:R-:W-:Y:S01]  /*3d00*/  IMAD R177, R177, UR8, RZ ;  /* 0x00000008b1b17c24 */ /* 0x000fe2000f8e02ff */
[-C--:B------:R-:W-:Y:S01]  /*3d10*/  LEA.HI.X.SX32 R169, R169, R199.reuse, 0x1, P1 ;  /* 0x000000c7a9a97211 */ /* 0x080fe200008f0eff */
[----:B------:R-:W-:Y:S01]  /*3d20*/  IMAD R179, R179, UR8, RZ ;  /* 0x00000008b3b37c24 */ /* 0x000fe2000f8e02ff */
[-C--:B------:R-:W-:Y:S01]  /*3d30*/  LEA.HI.X.SX32 R171, R171, R199.reuse, 0x1, P2 ;  /* 0x000000c7abab7211 */ /* 0x080fe200010f0eff */
[----:B------:R-:W-:Y:S01]  /*3d40*/  IMAD R181, R181, UR8, RZ ;  /* 0x00000008b5b57c24 */ /* 0x000fe2000f8e02ff */
[-C--:B------:R-:W-:Y:S01]  /*3d50*/  IADD3 R170, P1, PT, R173, R196.reuse, RZ ;  /* 0x000000c4adaa7210 */ /* 0x080fe20007f3e0ff */
[----:B------:R-:W-:Y:S01]  /*3d60*/  IMAD R183, R183, UR8, RZ ;  /* 0x00000008b7b77c24 */ /* 0x000fe2000f8e02ff */
[-C--:B------:R-:W-:Y:S02]  /*3d70*/  IADD3 R172, P2, PT, R175, R196.reuse, RZ ;  /* 0x000000c4afac7210 */ /* 0x080fe40007f5e0ff */
[----:B------:R-:W-:Y:S01]  /*3d80*/  IADD3 R174, P3, PT, R177, R196, RZ ;  /* 0x000000c4b1ae7210 */ /* 0x000fe20007f7e0ff */
[----:B------:R-:W-:Y:S01]  /*3d90*/  IMAD R185, R185, UR8, RZ ;  /* 0x00000008b9b97c24 */ /* 0x000fe2000f8e02ff */
[-C--:B------:R-:W-:Y:S01]  /*3da0*/  LEA.HI.X.SX32 R173, R173, R199.reuse, 0x1, P1 ;  /* 0x000000c7adad7211 */ /* 0x080fe200008f0eff */
[----:B------:R-:W-:Y:S01]  /*3db0*/  IMAD R187, R187, UR8, RZ ;  /* 0x00000008bbbb7c24 */ /* 0x000fe2000f8e02ff */
[-C--:B------:R-:W-:Y:S01]  /*3dc0*/  LEA.HI.X.SX32 R175, R175, R199.reuse, 0x1, P2 ;  /* 0x000000c7afaf7211 */ /* 0x080fe200010f0eff */
[----:B------:R-:W-:Y:S01]  /*3dd0*/  IMAD R189, R189, UR8, RZ ;  /* 0x00000008bdbd7c24 */ /* 0x000fe2000f8e02ff */
[----:B------:R-:W-:-:S02]  /*3de0*/  LEA.HI.X.SX32 R177, R177, R199, 0x1, P3 ;  /* 0x000000c7b1b17211 */ /* 0x000fc400018f0eff */
[-C--:B------:R-:W-:Y:S02]  /*3df0*/  IADD3 R176, P1, PT, R179, R196.reuse, RZ ;  /* 0x000000c4b3b07210 */ /* 0x080fe40007f3e0ff */
[-C--:B------:R-:W-:Y:S02]  /*3e00*/  IADD3 R178, P2, PT, R181, R196.reuse, RZ ;  /* 0x000000c4b5b27210 */ /* 0x080fe40007f5e0ff */
[-C--:B------:R-:W-:Y:S01]  /*3e10*/  IADD3 R180, P3, PT, R183, R196.reuse, RZ ;  /* 0x000000c4b7b47210 */ /* 0x080fe20007f7e0ff */
[----:B------:R-:W-:Y:S01]  /*3e20*/  IMAD R191, R191, UR8, RZ ;  /* 0x00000008bfbf7c24 */ /* 0x000fe2000f8e02ff */
[-C--:B------:R-:W-:Y:S01]  /*3e30*/  LEA.HI.X.SX32 R179, R179, R199.reuse, 0x1, P1 ;  /* 0x000000c7b3b37211 */ /* 0x080fe200008f0eff */
[----:B------:R-:W-:Y:S01]  /*3e40*/  IMAD R193, R193, UR8, RZ ;  /* 0x00000008c1c17c24 */ /* 0x000fe2000f8e02ff */
[-C--:B------:R-:W-:Y:S01]  /*3e50*/  LEA.HI.X.SX32 R181, R181, R199.reuse, 0x1, P2 ;  /* 0x000000c7b5b57211 */ /* 0x080fe200010f0eff */
[----:B------:R-:W-:Y:S01]  /*3e60*/  IMAD R195, R195, UR8, RZ ;  /* 0x00000008c3c37c24 */ /* 0x000fe2000f8e02ff */
[----:B------:R-:W-:Y:S01]  /*3e70*/  LEA.HI.X.SX32 R183, R183, R199, 0x1, P3 ;  /* 0x000000c7b7b77211 */ /* 0x000fe200018f0eff */
[----:B------:R-:W-:Y:S01]  /*3e80*/  IMAD R197, R197, UR8, RZ ;  /* 0x00000008c5c57c24 */ /* 0x000fe2000f8e02ff */
[-C--:B------:R-:W-:Y:S01]  /*3e90*/  IADD3 R182, P1, PT, R185, R196.reuse, RZ ;  /* 0x000000c4b9b67210 */ /* 0x080fe20007f3e0ff */
[----:B------:R-:W-:Y:S01]  /*3ea0*/  IMAD R202, R202, UR8, RZ ;  /* 0x00000008caca7c24 */ /* 0x000fe2000f8e02ff */
[----:B------:R-:W-:-:S02]  /*3eb0*/  IADD3 R184, P2, PT, R187, R196, RZ ;  /* 0x000000c4bbb87210 */ /* 0x000fc40007f5e0ff */
[-C--:B------:R-:W-:Y:S02]  /*3ec0*/  IADD3 R186, P3, PT, R189, R196.reuse, RZ ;  /* 0x000000c4bdba7210 */ /* 0x080fe40007f7e0ff */
[-C--:B------:R-:W-:Y:S02]  /*3ed0*/  LEA.HI.X.SX32 R185, R185, R199.reuse, 0x1, P1 ;  /* 0x000000c7b9b97211 */ /* 0x080fe400008f0eff */
[-C--:B------:R-:W-:Y:S02]  /*3ee0*/  LEA.HI.X.SX32 R187, R187, R199.reuse, 0x1, P2 ;  /* 0x000000c7bbbb7211 */ /* 0x080fe400010f0eff */
[----:B------:R-:W-:Y:S02]  /*3ef0*/  LEA.HI.X.SX32 R189, R189, R199, 0x1, P3 ;  /* 0x000000c7bdbd7211 */ /* 0x000fe400018f0eff */
[-C--:B------:R-:W-:Y:S02]  /*3f00*/  IADD3 R188, P1, PT, R191, R196.reuse, RZ ;  /* 0x000000c4bfbc7210 */ /* 0x080fe40007f3e0ff */
[----:B------:R-:W-:-:S02]  /*3f10*/  IADD3 R190, P2, PT, R193, R196, RZ ;  /* 0x000000c4c1be7210 */ /* 0x000fc40007f5e0ff */
[-C--:B------:R-:W-:Y:S02]  /*3f20*/  IADD3 R192, P3, PT, R195, R196.reuse, RZ ;  /* 0x000000c4c3c07210 */ /* 0x080fe40007f7e0ff */
[-C--:B------:R-:W-:Y:S02]  /*3f30*/  IADD3 R194, P5, PT, R197, R196.reuse, RZ ;  /* 0x000000c4c5c27210 */ /* 0x080fe40007fbe0ff */
[----:B------:R-:W-:Y:S02]  /*3f40*/  IADD3 R196, P6, PT, R202, R196, RZ ;  /* 0x000000c4cac47210 */ /* 0x000fe40007fde0ff */
[-C--:B------:R-:W-:Y:S02]  /*3f50*/  LEA.HI.X.SX32 R191, R191, R199.reuse, 0x1, P1 ;  /* 0x000000c7bfbf7211 */ /* 0x080fe400008f0eff */
[-C--:B------:R-:W-:Y:S02]  /*3f60*/  LEA.HI.X.SX32 R193, R193, R199.reuse, 0x1, P2 ;  /* 0x000000c7c1c17211 */ /* 0x080fe400010f0eff */
[----:B------:R-:W-:-:S02]  /*3f70*/  LEA.HI.X.SX32 R195, R195, R199, 0x1, P3 ;  /* 0x000000c7c3c37211 */ /* 0x000fc400018f0eff */
[-C--:B------:R-:W-:Y:S01]  /*3f80*/  LEA.HI.X.SX32 R197, R197, R199.reuse, 0x1, P5 ;  /* 0x000000c7c5c57211 */ /* 0x080fe200028f0eff */
[----:B------:R-:W-:Y:S01]  /*3f90*/  @P0 IMAD.MOV.U32 R203, RZ, RZ, R169 ;  /* 0x000000ffffcb0224 */ /* 0x000fe200078e00a9 */
[----:B------:R-:W-:Y:S01]  /*3fa0*/  LEA.HI.X.SX32 R199, R202, R199, 0x1, P6 ;  /* 0x000000c7cac77211 */ /* 0x000fe200030f0eff */
[----:B------:R-:W-:Y:S01]  /*3fb0*/  @P0 IMAD.MOV.U32 R202, RZ, RZ, R166 ;  /* 0x000000ffffca0224 */ /* 0x000fe200078e00a6 */
[----:B------:R-:W-:Y:S02]  /*3fc0*/  PRMT R219, RZ, 0x7610, R219 ;  /* 0x00007610ffdb7816 */ /* 0x000fe400000000db */
[----:B------:R-:W-:-:S04]  /*3fd0*/  PRMT R217, RZ, 0x7610, R217 ;  /* 0x00007610ffd97816 */ /* 0x000fc800000000d9 */
[----:B------:R0:W5:Y:S01]  /*3fe0*/  @P0 LDG.E.U8 R219, desc[UR26][R202.64] ;  /* 0x0000001acadb0981 */ /* 0x000162000c1e1100 */
[----:B------:R-:W-:-:S04]  /*3ff0*/  @!UP2 UIADD3 UR4, UPT, UPT, -UR6, 0x100000, URZ ;  /* 0x001000000604a890 */ /* 0x000fc8000fffe1ff */
[----:B------:R-:W-:Y:S02]  /*4000*/  @!UP2 USHF.L.U32 UR5, UR4, 0xb, URZ ;  /* 0x0000000b0405a899 */ /* 0x000fe400080006ff */
[----:B------:R-:W-:Y:S01]  /*4010*/  @!UP2 USHF.L.U32 UR4, UR4, 0x1, URZ ;  /* 0x000000010404a899 */ /* 0x000fe200080006ff */
[----:B------:R-:W-:Y:S01]  /*4020*/  PRMT R215, RZ, 0x7610, R215 ;  /* 0x00007610ffd77816 */ /* 0x000fe200000000d7 */
[----:B0-----:R-:W-:Y:S02]  /*4030*/  @P0 IMAD.MOV.U32 R202, RZ, RZ, R170 ;  /* 0x000000ffffca0224 */ /* 0x001fe400078e00aa */
[----:B------:R-:W-:-:S05]  /*4040*/  @P0 IMAD.MOV.U32 R203, RZ, RZ, R173 ;  /* 0x000000ffffcb0224 */ /* 0x000fca00078e00ad */
[----:B------:R0:W5:Y:S01]  /*4050*/  @P0 LDG.E.U8 R217, desc[UR26][R202.64] ;  /* 0x0000001acad90981 */ /* 0x000162000c1e1100 */
[----:B------:R-:W-:Y:S01]  /*4060*/  VOTEU.ALL UP1, P4 ;  /* 0x0000000000ff7886 */ /* 0x000fe20002020000 */
[----:B------:R-:W-:-:S04]  /*4070*/  PRMT R213, RZ, 0x7610, R213 ;  /* 0x00007610ffd57816 */ /* 0x000fc800000000d5 */
[----:B------:R1:W1:Y:S01]  /*4080*/  @!UP1 SYNCS.EXCH.64 URZ, [UR13+0x4008], UR4 ;  /* 0x004008040dff95b2 */ /* 0x0002620008000100 */
[----:B0-----:R-:W-:Y:S02]  /*4090*/  @P0 IMAD.MOV.U32 R202, RZ, RZ, R174 ;  /* 0x000000ffffca0224 */ /* 0x001fe400078e00ae */
[----:B------:R-:W-:-:S05]  /*40a0*/  @P0 IMAD.MOV.U32 R203, RZ, RZ, R177 ;  /* 0x000000ffffcb0224 */ /* 0x000fca00078e00b1 */
[----:B------:R0:W5:Y:S04]  /*40b0*/  @P0 LDG.E.U8 R215, desc[UR26][R202.64] ;  /* 0x0000001acad70981 */ /* 0x000168000c1e1100 */
[----:B--2---:R2:W-:Y:S01]  /*40c0*/  STS.U8 [R6+UR13], R211 ;  /* 0x000000d306007988 */ /* 0x0045e2000800000d */
[----:B0-----:R-:W-:Y:S02]  /*40d0*/  @P0 IMAD.MOV.U32 R202, RZ, RZ, R178 ;  /* 0x000000ffffca0224 */ /* 0x001fe400078e00b2 */
[----:B------:R-:W-:Y:S01]  /*40e0*/  @P0 IMAD.MOV.U32 R203, RZ, RZ, R181 ;  /* 0x000000ffffcb0224 */ /* 0x000fe200078e00b5 */
[----:B--2---:R-:W-:-:S04]  /*40f0*/  PRMT R211, RZ, 0x7610, R211 ;  /* 0x00007610ffd37816 */ /* 0x004fc800000000d3 */
[----:B------:R0:W2:Y:S04]  /*4100*/  @P0 LDG.E.U8 R213, desc[UR26][R202.64] ;  /* 0x0000001acad50981 */ /* 0x0000a8000c1e1100 */
[----:B---3--:R3:W-:Y:S01]  /*4110*/  STS.U8 [R6+UR13+0x200], R209 ;  /* 0x000200d106007988 */ /* 0x0087e2000800000d */
[----:B0-----:R-:W-:Y:S02]  /*4120*/  @P0 IMAD.MOV.U32 R202, RZ, RZ, R182 ;  /* 0x000000ffffca0224 */ /* 0x001fe400078e00b6 */
[----:B------:R-:W-:Y:S01]  /*4130*/  @P0 IMAD.MOV.U32 R203, RZ, RZ, R185 ;  /* 0x000000ffffcb0224 */ /* 0x000fe200078e00b9 */
[----:B---3--:R-:W-:-:S04]  /*4140*/  PRMT R209, RZ, 0x7610, R209 ;  /* 0x00007610ffd17816 */ /* 0x008fc800000000d1 */
[----:B------:R0:W3:Y:S04]  /*4150*/  @P0 LDG.E.U8 R211, desc[UR26][R202.64] ;  /* 0x0000001acad30981 */ /* 0x0000e8000c1e1100 */
[----:B----4-:R4:W-:Y:S01]  /*4160*/  STS.U8 [R6+UR13+0x400], R207 ;  /* 0x000400cf06007988 */ /* 0x0109e2000800000d */
[----:B0-----:R-:W-:Y:S02]  /*4170*/  @P0 IMAD.MOV.U32 R202, RZ, RZ, R186 ;  /* 0x000000ffffca0224 */ /* 0x001fe400078e00ba */
[----:B------:R-:W-:Y:S01]  /*4180*/  @P0 IMAD.MOV.U32 R203, RZ, RZ, R189 ;  /* 0x000000ffffcb0224 */ /* 0x000fe200078e00bd */
[----:B----4-:R-:W-:-:S04]  /*4190*/  PRMT R207, RZ, 0x7610, R207 ;  /* 0x00007610ffcf7816 */ /* 0x010fc800000000cf */
[----:B------:R0:W4:Y:S04]  /*41a0*/  @P0 LDG.E.U8 R209, desc[UR26][R202.64] ;  /* 0x0000001acad10981 */ /* 0x000128000c1e1100 */
[----:B-----5:R5:W-:Y:S01]  /*41b0*/  STS.U8 [R6+UR13+0x600], R205 ;  /* 0x000600cd06007988 */ /* 0x020be2000800000d */
[----:B0-----:R-:W-:Y:S02]  /*41c0*/  @P0 IMAD.MOV.U32 R202, RZ, RZ, R190 ;  /* 0x000000ffffca0224 */ /* 0x001fe400078e00be */
[----:B------:R-:W-:Y:S01]  /*41d0*/  @P0 IMAD.MOV.U32 R203, RZ, RZ, R193 ;  /* 0x000000ffffcb0224 */ /* 0x000fe200078e00c1 */
[----:B-----5:R-:W-:-:S04]  /*41e0*/  PRMT R205, RZ, 0x7610, R205 ;  /* 0x00007610ffcd7816 */ /* 0x020fc800000000cd */
[----:B------:R0:W5:Y:S04]  /*41f0*/  @P0 LDG.E.U8 R207, desc[UR26][R202.64] ;  /* 0x0000001acacf0981 */ /* 0x000168000c1e1100 */
[----:B------:R1:W-:Y:S01]  /*4200*/  STS.U8 [R6+UR13+0xa00], R216 ;  /* 0x000a00d806007988 */ /* 0x0003e2000800000d */
[----:B0-----:R-:W-:Y:S02]  /*4210*/  @P0 IMAD.MOV.U32 R202, RZ, RZ, R194 ;  /* 0x000000ffffca0224 */ /* 0x001fe400078e00c2 */
[----:B------:R-:W-:Y:S01]  /*4220*/  @P0 IMAD.MOV.U32 R203, RZ, RZ, R197 ;  /* 0x000000ffffcb0224 */ /* 0x000fe200078e00c5 */
[----:B-1----:R-:W-:-:S04]  /*4230*/  PRMT R216, RZ, 0x7610, R216 ;  /* 0x00007610ffd87816 */ /* 0x002fc800000000d8 */
[----:B------:R0:W2:Y:S04]  /*4240*/  @P0 LDG.E.U8 R205, desc[UR26][R202.64] ;  /* 0x0000001acacd0981 */ /* 0x0000a8000c1e1100 */
        /* <DEDUP_REMOVED lines=8> */
[----:B------:R0:W-:Y:S01]  /*42d0*/  STS.U8 [R6+UR13+0xe00], R212 ;  /* 0x000e00d406007988 */ /* 0x0001e2000800000d */
[----:B-1----:R-:W-:-:S03]  /*42e0*/  LOP3.LUT R198, R6, 0x10, RZ, 0x3c, !PT ;  /* 0x0000001006c67812 */ /* 0x002fc600078e3cff */
[----:B------:R1:W2:Y:S01]  /*42f0*/  @P0 LDG.E.U8 R214, desc[UR26][R202.64] ;  /* 0x0000001acad60981 */ /* 0x0002a2000c1e1100 */
[----:B0-----:R-:W-:Y:S01]  /*4300*/  PRMT R212, RZ, 0x7610, R212 ;  /* 0x00007610ffd47816 */ /* 0x001fe200000000d4 */
[----:B-1----:R-:W-:Y:S02]  /*4310*/  @P0 IMAD.MOV.U32 R202, RZ, RZ, R176 ;  /* 0x000000ffffca0224 */ /* 0x002fe400078e00b0 */
[----:B------:R-:W-:Y:S01]  /*4320*/  @P0 IMAD.MOV.U32 R203, RZ, RZ, R179 ;  /* 0x000000ffffcb0224 */ /* 0x000fe200078e00b3 */
[----:B------:R0:W-:Y:S04]  /*4330*/  STS.U8 [R198+UR13+0x80], R210 ;  /* 0x000080d2c6007988 */ /* 0x0001e8000800000d */
[----:B------:R1:W2:Y:S01]  /*4340*/  @P0 LDG.E.U8 R212, desc[UR26][R202.64] ;  /* 0x0000001acad40981 */ /* 0x0002a2000c1e1100 */
[----:B0-----:R-:W-:Y:S01]  /*4350*/  PRMT R210, RZ, 0x7610, R210 ;  /* 0x00007610ffd27816 */ /* 0x001fe200000000d2 */
[----:B-1----:R-:W-:-:S02]  /*4360*/  @P0 IMAD.MOV.U32 R202, RZ, RZ, R180 ;  /* 0x000000ffffca0224 */ /* 0x002fc400078e00b4 */
[----:B------:R-:W-:Y:S01]  /*4370*/  @P0 IMAD.MOV.U32 R203, RZ, RZ, R183 ;  /* 0x000000ffffcb0224 */ /* 0x000fe200078e00b7 */
[----:B------:R0:W-:Y:S04]  /*4380*/  STS.U8 [R198+UR13+0x280], R208 ;  /* 0x000280d0c6007988 */ /* 0x0001e8000800000d */
        /* <DEDUP_REMOVED lines=9> */
[----:B------:R0:W-:Y:S01]  /*4420*/  STS.U8 [R198+UR13+0x680], R246 ;  /* 0x000680f6c6007988 */ /* 0x0001e2000800000d */
[----:B------:R-:W-:-:S03]  /*4430*/  PRMT R245, RZ, 0x7610, R245 ;  /* 0x00007610fff57816 */ /* 0x000fc600000000f5 */
[----:B------:R1:W2:Y:S01]  /*4440*/  @P0 LDG.E.U8 R206, desc[UR26][R202.64] ;  /* 0x0000001acace0981 */ /* 0x0002a2000c1e1100 */
[----:B------:R-:W-:Y:S02]  /*4450*/  PRMT R243, RZ, 0x7610, R243 ;  /* 0x00007610fff37816 */ /* 0x000fe400000000f3 */
[----:B------:R-:W-:Y:S02]  /*4460*/  PRMT R241, RZ, 0x7610, R241 ;  /* 0x00007610fff17816 */ /* 0x000fe400000000f1 */
[----:B------:R-:W-:Y:S02]  /*4470*/  PRMT R239, RZ, 0x7610, R239 ;  /* 0x00007610ffef7816 */ /* 0x000fe400000000ef */
[----:B------:R-:W-:Y:S01]  /*4480*/  PRMT R237, RZ, 0x7610, R237 ;  /* 0x00007610ffed7816 */ /* 0x000fe200000000ed */
[----:B------:R1:W-:Y:S01]  /*4490*/  STS.U8 [R198+UR13+0xa80], R252 ;  /* 0x000a80fcc6007988 */ /* 0x0003e2000800000d */
[----:B0-----:R-:W-:Y:S01]  /*44a0*/  PRMT R246, RZ, 0x7610, R246 ;  /* 0x00007610fff67816 */ /* 0x001fe200000000f6 */
[----:B-1----:R-:W-:-:S02]  /*44b0*/  @P0 IMAD.MOV.U32 R202, RZ, RZ, R192 ;  /* 0x000000ffffca0224 */ /* 0x002fc400078e00c0 */
[----:B------:R-:W-:Y:S01]  /*44c0*/  @P0 IMAD.MOV.U32 R203, RZ, RZ, R195 ;  /* 0x000000ffffcb0224 */ /* 0x000fe200078e00c3 */
[----:B------:R-:W-:Y:S01]  /*44d0*/  PRMT R235, RZ, 0x7610, R235 ;  /* 0x00007610ffeb7816 */ /* 0x000fe200000000eb */
[----:B------:R-:W2:Y:S01]  /*44e0*/  @P0 LDG.E.U8 R245, desc[UR26][R68.64] ;  /* 0x0000001a44f50981 */ /* 0x000ea2000c1e1100 */
[----:B------:R-:W-:-:S03]  /*44f0*/  PRMT R233, RZ, 0x7610, R233 ;  /* 0x00007610ffe97816 */ /* 0x000fc600000000e9 */
[----:B------:R0:W3:Y:S01]  /*4500*/  @P0 LDG.E.U8 R246, desc[UR26][R202.64] ;  /* 0x0000001acaf60981 */ /* 0x0000e2000c1e1100 */
[----:B------:R-:W-:-:S03]  /*4510*/  PRMT R252, RZ, 0x7610, R252 ;  /* 0x00007610fffc7816 */ /* 0x000fc600000000fc */
[----:B------:R-:W3:Y:S04]  /*4520*/  @P0 LDG.E.U8 R243, desc[UR26][R76.64] ;  /* 0x0000001a4cf30981 */ /* 0x000ee8000c1e1100 */
[----:B------:R-:W4:Y:S01]  /*4530*/  @P0 LDG.E.U8 R241, desc[UR26][R84.64] ;  /* 0x0000001a54f10981 */ /* 0x000f22000c1e1100 */
[----:B0-----:R-:W-:Y:S02]  /*4540*/  @P0 IMAD.MOV.U32 R202, RZ, RZ, R196 ;  /* 0x000000ffffca0224 */ /* 0x001fe400078e00c4 */
[----:B------:R-:W-:Y:S01]  /*4550*/  @P0 IMAD.MOV.U32 R203, RZ, RZ, R199 ;  /* 0x000000ffffcb0224 */ /* 0x000fe200078e00c7 */
[----:B------:R-:W5:Y:S04]  /*4560*/  @P0 LDG.E.U8 R239, desc[UR26][R92.64] ;  /* 0x0000001a5cef0981 */ /* 0x000f68000c1e1100 */
[----:B------:R-:W5:Y:S04]  /*4570*/  @P0 LDG.E.U8 R237, desc[UR26][R100.64] ;  /* 0x0000001a64ed0981 */ /* 0x000f68000c1e1100 */
[----:B------:R-:W5:Y:S04]  /*4580*/  @P0 LDG.E.U8 R235, desc[UR26][R108.64] ;  /* 0x0000001a6ceb0981 */ /* 0x000f68000c1e1100 */
[----:B------:R-:W5:Y:S04]  /*4590*/  @P0 LDG.E.U8 R233, desc[UR26][R114.64] ;  /* 0x0000001a72e90981 */ /* 0x000f68000c1e1100 */
[----:B------:R-:W5:Y:S04]  /*45a0*/  @P0 LDG.E.U8 R252, desc[UR26][R202.64] ;  /* 0x0000001acafc0981 */ /* 0x000f68000c1e1100 */
[----:B------:R0:W-:Y:S04]  /*45b0*/  STS.U8 [R198+UR13+0x880], R200 ;  /* 0x000880c8c6007988 */ /* 0x0001e8000800000d */
[----:B------:R-:W-:Y:S01]  /*45c0*/  STS.U8 [R198+UR13+0xc80], R250 ;  /* 0x000c80fac6007988 */ /* 0x000fe2000800000d */
[----:B0-----:R-:W-:-:S03]  /*45d0*/  LOP3.LUT R200, R6, 0x20, RZ, 0x3c, !PT ;  /* 0x0000002006c87812 */ /* 0x001fc600078e3cff */
[----:B------:R-:W-:Y:S04]  /*45e0*/  STS.U8 [R198+UR13+0xe80], R248 ;  /* 0x000e80f8c6007988 */ /* 0x000fe8000800000d */
[----:B------:R0:W-:Y:S04]  /*45f0*/  STS.U8 [R200+UR13+0x100], R201 ;  /* 0x000100c9c8007988 */ /* 0x0001e8000800000d */
[----:B------:R1:W-:Y:S01]  /*4600*/  STS.U8 [R200+UR13+0x300], R232 ;  /* 0x000300e8c8007988 */ /* 0x0003e2000800000d */
[----:B0-----:R-:W-:-:S03]  /*4610*/  LOP3.LUT R201, R6, 0x30, RZ, 0x3c, !PT ;  /* 0x0000003006c97812 */ /* 0x001fc600078e3cff */
[----:B------:R1:W-:Y:S04]  /*4620*/  STS.U8 [R200+UR13+0x500], R234 ;  /* 0x000500eac8007988 */ /* 0x0003e8000800000d */
        /* <DEDUP_REMOVED lines=15> */
[----:B------:R1:W-:Y:S01]  /*4720*/  STS.U8 [R6+UR13+0x1400], R247 ;  /* 0x001400f706007988 */ /* 0x0003e2000800000d */
[----:B------:R-:W-:-:S04]  /*4730*/  UISETP.NE.U32.AND UP1, UPT, UR7, URZ, UPT ;  /* 0x000000ff0700728c */ /* 0x000fc8000bf25070 */
[----:B------:R-:W-:Y:S02]  /*4740*/  UISETP.LT.OR UP2, UPT, UR31, 0x40, UP1 ;  /* 0x000000401f00788c */ /* 0x000fe40008f41670 */
[----:B------:R-:W-:Y:S01]  /*4750*/  UISETP.GE.AND UP3, UPT, UR31, 0x80, UPT ;  /* 0x000000801f00788c */ /* 0x000fe2000bf66270 */
[----:B--2---:R1:W-:Y:S04]  /*4760*/  STS.U8 [R6+UR13+0x1600], R245 ;  /* 0x001600f506007988 */ /* 0x0043e8000800000d */
[----:B---3--:R1:W-:Y:S04]  /*4770*/  STS.U8 [R6+UR13+0x1800], R243 ;  /* 0x001800f306007988 */ /* 0x0083e8000800000d */
[----:B----4-:R1:W-:Y:S04]  /*4780*/  STS.U8 [R6+UR13+0x1a00], R241 ;  /* 0x001a00f106007988 */ /* 0x0103e8000800000d */
[----:B-----5:R1:W-:Y:S04]  /*4790*/  STS.U8 [R6+UR13+0x1c00], R239 ;  /* 0x001c00ef06007988 */ /* 0x0203e8000800000d */
        /* <DEDUP_REMOVED lines=25> */
[----:B------:R0:W-:Y:S06]  /*4930*/  MEMBAR.ALL.CTA ;  /* 0x0000000000007992 */ /* 0x0001ec0000008000 */
[----:B0-----:R-:W0:Y:S02]  /*4940*/  FENCE.VIEW.ASYNC.S ;  /* 0x00000000000073c6 */ /* 0x001e240000000000 */
[----:B0-----:R-:W-:Y:S06]  /*4950*/  BAR.SYNC.DEFER_BLOCKING 0x0 ;  /* 0x0000000000007b1d */ /* 0x001fec0000010000 */
[----:B------:R-:W-:Y:S05]  /*4960*/  BRA.U UP2, `(.L_x_6) ;  /* 0x0000000102687547 */ /* 0x000fea000b800000 */
[----:B------:R-:W-:Y:S02]  /*4970*/  UIADD3 UR4, UPT, UPT, UR13, 0x1000, URZ ;  /* 0x000010000d047890 */ /* 0x000fe4000fffe0ff */
[----:B------:R-:W-:Y:S02]  /*4980*/  USHF.R.U32.HI UR6, URZ, 0x4, UR13 ;  /* 0x00000004ff067899 */ /* 0x000fe4000801160d */
[----:B------:R-:W-:Y:S02]  /*4990*/  USHF.R.U32.HI UR4, URZ, 0x4, UR4 ;  /* 0x00000004ff047899 */ /* 0x000fe40008011604 */
[----:B------:R-:W-:Y:S02]  /*49a0*/  USGXT.U32 UR6, UR6, 0xe ;  /* 0x0000000e0606789a */ /* 0x000fe40008000000 */
[----:B------:R-:W-:Y:S01]  /*49b0*/  USGXT.U32 UR8, UR4, 0xe ;  /* 0x0000000e0408789a */ /* 0x000fe20008000000 */
[----:B------:R-:W-:Y:S01]  /*49c0*/  UMOV UR10, 0xffffff80 ;  /* 0xffffff80000a7882 */ /* 0x000fe20000000000 */
[----:B------:R-:W-:Y:S01]  /*49d0*/  UMOV UR11, 0x7fffbfdf ;  /* 0x7fffbfdf000b7882 */ /* 0x000fe20000000000 */
[----:B------:R-:W-:Y:S01]  /*49e0*/  UMOV UR16, 0xfffffffe ;  /* 0xfffffffe00107882 */ /* 0x000fe20000000000 */
[----:B------:R-:W-:Y:S01]  /*49f0*/  UMOV UR17, 0x7fffbfdf ;  /* 0x7fffbfdf00117882 */ /* 0x000fe20000000000 */
[----:B------:R-:W-:Y:S01]  /*4a00*/  UMOV UR7, URZ ;  /* 0x000000ff00077c82 */ /* 0x000fe20008000000 */
[----:B------:R-:W-:Y:S01]  /*4a10*/  UMOV UR9, URZ ;  /* 0x000000ff00097c82 */ /* 0x000fe20008000000 */
[----:B------:R-:W-:-:S02]  /*4a20*/  UIADD3.64 UR10, UPT, UPT, UR6, -UR10, URZ ;  /* 0x8000000a060a7297 */ /* 0x000fc4000fffe0ff */
[----:B------:R-:W-:Y:S01]  /*4a30*/  UIADD3.64 UR16, UPT, UPT, UR8, -UR16, URZ ;  /* 0x8000001008107297 */ /* 0x000fe2000fffe0ff */
[----:B------:R-:W-:Y:S01]  /*4a40*/  UMOV UR18, 0x0 ;  /* 0x0000000000127882 */ /* 0x000fe20000000000 */
[----:B------:R-:W-:Y:S01]  /*4a50*/  UMOV UR19, 0x4108490 ;  /* 0x0410849000137882 */ /* 0x000fe20000000000 */
[----:B------:R-:W-:Y:S01]  /*4a60*/  UMOV UR4, UR15 ;  /* 0x0000000f00047c82 */ /* 0x000fe20008000000 */
[----:B------:R-:W-:Y:S01]  /*4a70*/  UMOV UR5, URZ ;  /* 0x000000ff00057c82 */ /* 0x000fe20008000000 */
[----:B------:R-:W-:Y:S01]  /*4a80*/  UMOV UR7, 0x80004020 ;  /* 0x8000402000077882 */ /* 0x000fe20000000000 */
[----:B------:R-:W-:Y:S01]  /*4a90*/  UMOV UR9, 0x80004020 ;  /* 0x8000402000097882 */ /* 0x000fe20000000000 */
[----:B------:R-:W-:Y:S01]  /*4aa0*/  UMOV UR20, 0x0 ;  /* 0x0000000000147882 */ /* 0x000fe20000000000 */
[----:B------:R-:W-:Y:S01]  /*4ab0*/  UMOV UR21, 0x4108490 ;  /* 0x0410849000157882 */ /* 0x000fe20000000000 */
[----:B------:R-:W-:Y:S01]  /*4ac0*/  UMOV UR4, UR4 ;  /* 0x0000000400047c82 */ /* 0x000fe20008000000 */
[----:B------:R0:W-:Y:S01]  /*4ad0*/  UTCQMMA gdesc[UR6], gdesc[UR8], tmem[UR12], tmem[UR18], idesc[UR19], !UPT ;  /* 0x00ff1208060075ea */ /* 0x0001e2000f80030c */
[----:B------:R0:W-:Y:S01]  /*4ae0*/  UTCQMMA gdesc[UR10], gdesc[UR16], tmem[UR12], tmem[UR20], idesc[UR21], UPT ;  /* 0x00ff14100a0075ea */ /* 0x0001e2000b80030c */
[----:B------:R0:W-:Y:S01]  /*4af0*/  UTCBAR [UR4], URZ ;  /* 0x000000ff040073e9 */ /* 0x0001e200080000ff */
[----:B------:R-:W-:Y:S01]  /*4b00*/  NOP ;  /* 0x0000000000007918 */ /* 0x000fe20000000000 */
.L_x_6:
[----:B0-----:R-:W-:Y:S01]  /*4b10*/  UMOV UR4, URZ ;  /* 0x000000ff00047c82 */ /* 0x001fe20008000000 */
[----:B------:R-:W-:Y:S05]  /*4b20*/  BRA.U !UP3, `(.L_x_7) ;  /* 0x0000001d0bb47547 */ /* 0x000fea000b800000 */
[----:B------:R-:W-:Y:S01]  /*4b30*/  USHF.R.S32.HI UR4, URZ, 0x1f, UR31 ;  /* 0x0000001fff047899 */ /* 0x000fe2000801141f */
[----:B------:R-:W-:Y:S01]  /*4b40*/  IMAD.SHL.U32 R203, R126, 0x40, RZ ;  /* 0x000000407ecb7824 */ /* 0x000fe200078e00ff */
[----:B------:R-:W-:Y:S01]  /*4b50*/  UIADD3 UR5, UPT, UPT, UR13, 0x2000, URZ ;  /* 0x000020000d057890 */ /* 0x000fe2000fffe0ff */
[----:B-1----:R-:W-:Y:S01]  /*4b60*/  IMAD.SHL.U32 R205, R127, 0x40, RZ ;  /* 0x000000407fcd7824 */ /* 0x002fe200078e00ff */
[----:B------:R-:W-:Y:S01]  /*4b70*/  ULEA.HI UR4, UR4, UR31, URZ, 0x6 ;  /* 0x0000001f04047291 */ /* 0x000fe2000f8f30ff */
[----:B------:R-:W-:Y:S01]  /*4b80*/  IMAD.MOV.U32 R126, RZ, RZ, RZ ;  /* 0x000000ffff7e7224 */ /* 0x000fe200078e00ff */
[----:B------:R-:W-:Y:S01]  /*4b90*/  UIADD3 UR6, UPT, UPT, UR13, 0x3000, URZ ;  /* 0x000030000d067890 */ /* 0x000fe2000fffe0ff */
[----:B------:R-:W-:Y:S01]  /*4ba0*/  SHF.R.S32.HI R202, RZ, 0x1f, R203 ;  /* 0x0000001fffca7819 */ /* 0x000fe200000114cb */
[----:B------:R-:W-:Y:S01]  /*4bb0*/  USHF.R.S32.HI UR4, URZ, 0x6, UR4 ;  /* 0x00000006ff047899 */ /* 0x000fe20008011404 */
[----:B------:R-:W-:Y:S01]  /*4bc0*/  SHF.R.S32.HI R204, RZ, 0x1f, R205 ;  /* 0x0000001fffcc7819 */ /* 0x000fe200000114cd */
[----:B------:R-:W-:-:S02]  /*4bd0*/  USHF.R.U32.HI UR5, URZ, 0x4, UR5 ;  /* 0x00000004ff057899 */ /* 0x000fc40008011605 */
[----:B------:R-:W-:Y:S02]  /*4be0*/  USHF.R.U32.HI UR8, URZ, 0x4, UR6 ;  /* 0x00000004ff087899 */ /* 0x000fe40008011606 */
[----:B------:R-:W-:Y:S02]  /*4bf0*/  UISETP.LT.AND UP2, UPT, UR4, 0x2, UPT ;  /* 0x000000020400788c */ /* 0x000fe4000bf41270 */
[----:B------:R-:W-:Y:S02]  /*4c00*/  USGXT.U32 UR6, UR5, 0xe ;  /* 0x0000000e0506789a */ /* 0x000fe40008000000 */
[----:B------:R-:W-:Y:S02]  /*4c10*/  USGXT.U32 UR8, UR8, 0xe ;  /* 0x0000000e0808789a */ /* 0x000fe40008000000 */
[----:B------:R-:W-:Y:S01]  /*4c20*/  USEL UR4, UR4, 0x2, !UP2 ;  /* 0x0000000204047887 */ /* 0x000fe2000d000000 */
[----:B------:R-:W-:Y:S01]  /*4c30*/  UMOV UR16, 0xffffff80 ;  /* 0xffffff8000107882 */ /* 0x000fe20000000000 */
[----:B------:R-:W-:Y:S01]  /*4c40*/  UMOV UR17, 0x7fffbfdf ;  /* 0x7fffbfdf00117882 */ /* 0x000fe20000000000 */
[----:B------:R-:W-:Y:S01]  /*4c50*/  UMOV UR18, 0xfffffffe ;  /* 0xfffffffe00127882 */ /* 0x000fe20000000000 */
[----:B------:R-:W-:Y:S01]  /*4c60*/  UMOV UR19, 0x7fffbfdf ;  /* 0x7fffbfdf00137882 */ /* 0x000fe20000000000 */
[----:B------:R-:W-:Y:S01]  /*4c70*/  UMOV UR7, URZ ;  /* 0x000000ff00077c82 */ /* 0x000fe20008000000 */
[----:B------:R-:W-:Y:S01]  /*4c80*/  UMOV UR9, URZ ;  /* 0x000000ff00097c82 */ /* 0x000fe20008000000 */
[----:B------:R-:W-:-:S02]  /*4c90*/  UIADD3 UR29, UPT, UPT, UR29, -0x40, URZ ;  /* 0xffffffc01d1d7890 */ /* 0x000fc4000fffe0ff */
[----:B------:R-:W-:Y:S02]  /*4ca0*/  UIADD3.64 UR16, UPT, UPT, UR6, -UR16, URZ ;  /* 0x8000001006107297 */ /* 0x000fe4000fffe0ff */
[----:B------:R-:W-:Y:S02]  /*4cb0*/  UIADD3.64 UR18, UPT, UPT, UR8, -UR18, URZ ;  /* 0x8000001208127297 */ /* 0x000fe4000fffe0ff */
[----:B------:R-:W-:Y:S01]  /*4cc0*/  UIADD3 UR28, UPT, UPT, UR4, -0x1, URZ ;  /* 0xffffffff041c7890 */ /* 0x000fe2000fffe0ff */
[----:B------:R-:W-:Y:S01]  /*4cd0*/  UMOV UR30, 0x1 ;  /* 0x00000001001e7882 */ /* 0x000fe20000000000 */
[----:B------:R-:W-:-:S10]  /*4ce0*/  UMOV UR5, URZ ;  /* 0x000000ff00057c82 */ /* 0x000fd40008000000 */
.L_x_10:
[C---:B------:R-:W-:Y:S01]  /*4cf0*/  IADD3 R100, P2, PT, R205.reuse, R100, RZ ;  /* 0x00000064cd647210 */ /* 0x040fe20007f5e0ff */
[----:B------:R-:W-:Y:S01]  /*4d00*/  IMAD.U32 R126, R126, -0x80000000, RZ ;  /* 0x800000007e7e7824 */ /* 0x000fe200078e00ff */
[C---:B------:R-:W-:Y:S02]  /*4d10*/  IADD3 R164, P1, PT, R205.reuse, R164, RZ ;  /* 0x000000a4cda47210 */ /* 0x040fe40007f3e0ff */
[C---:B------:R-:W-:Y:S01]  /*4d20*/  IADD3 R196, P6, PT, R205.reuse, R196, RZ ;  /* 0x000000c4cdc47210 */ /* 0x040fe20007fde0ff */
[C---:B------:R-:W-:Y:S01]  /*4d30*/  IMAD.X R101, R204.reuse, 0x1, R101, P2 ;  /* 0x00000001cc657824 */ /* 0x040fe200010e0665 */
        /* <DEDUP_REMOVED lines=22> */
[----:B------:R-:W-:Y:S01]  /*4ea0*/  IADD3 R84, P5, PT, R205, R84, RZ ;  /* 0x00000054cd547210 */ /* 0x000fe20007fbe0ff */
[C---:B------:R-:W-:Y:S01]  /*4eb0*/  IMAD.X R11, R204.reuse, 0x1, R11, P2 ;  /* 0x00000001cc0b7824 */ /* 0x040fe200010e060b */
[----:B------:R-:W-:Y:S01]  /*4ec0*/  IADD3 R128, P2, PT, R203, R128, RZ ;  /* 0x00000080cb807210 */ /* 0x000fe20007f5e0ff */
[C---:B------:R-:W-:Y:S01]  /*4ed0*/  IMAD.X R163, R204.reuse, 0x1, R163, P3 ;  /* 0x00000001cca37824 */ /* 0x040fe200018e06a3 */
[C---:B------:R-:W-:Y:S01]  /*4ee0*/  IADD3 R152, P1, PT, R205.reuse, R152, RZ ;  /* 0x00000098cd987210 */ /* 0x040fe20007f3e0ff */
[----:B------:R-:W-:Y:S01]  /*4ef0*/  IMAD.X R85, R204, 0x1, R85, P5 ;  /* 0x00000001cc557824 */ /* 0x000fe200028e0655 */
[----:B------:R-:W-:Y:S01]  /*4f00*/  IADD3 R184, P6, PT, R205, R184, RZ ;  /* 0x000000b8cdb87210 */ /* 0x000fe20007fde0ff */
[----:B------:R-:W-:Y:S01]  /*4f10*/  IMAD.X R133, R202, 0x1, R133, P2 ;  /* 0x00000001ca857824 */ /* 0x000fe200010e0685 */
        /* <DEDUP_REMOVED lines=10> */
[C---:B------:R-:W-:Y:S01]  /*4fc0*/  IADD3 R176, P1, PT, R205.reuse, R176, RZ ;  /* 0x000000b0cdb07210 */ /* 0x040fe20007f3e0ff */
[----:B------:R-:W-:Y:S01]  /*4fd0*/  IMAD.X R121, R202, 0x1, R121, P2 ;  /* 0x00000001ca797824 */ /* 0x000fe200010e0679 */
        /* <DEDUP_REMOVED lines=14> */
[----:B0-----:R-:W0:Y:S01]  /*50c0*/  SYNCS.PHASECHK.TRANS64.TRYWAIT P2, [UR15], R126 ;  /* 0x0000007eff0075a7 */ /* 0x001e22000804110f */
        /* <DEDUP_REMOVED lines=10> */
[C---:B------:R-:W-:Y:S01]  /*5170*/  IADD3 R98, P3, PT, R203.reuse, R98, RZ ;  /* 0x00000062cb627210 */ /* 0x040fe20007f7e0ff */
[C---:B------:R-:W-:Y:S01]  /*5180*/  IMAD.X R109, R204.reuse, 0x1, R109, P6 ;  /* 0x00000001cc6d7824 */ /* 0x040fe200030e066d */
        /* <DEDUP_REMOVED lines=54> */
[----:B------:R-:W-:Y:S01]  /*54f0*/  ISETP.GE.AND P6, PT, R5, UR29, PT ;  /* 0x0000001d05007c0c */ /* 0x000fe2000bfc6270 */
[C---:B------:R-:W-:Y:S01]  /*5500*/  IMAD.X R71, R202.reuse, 0x1, R71, P5 ;  /* 0x00000001ca477824 */ /* 0x040fe200028e0647 */
[----:B------:R-:W-:Y:S01]  /*5510*/  ISETP.GE.AND P0, PT, R7, UR29, PT ;  /* 0x0000001d07007c0c */ /* 0x000fe2000bf06270 */
[----:B------:R-:W-:Y:S01]  /*5520*/  IMAD.X R17, R202, 0x1, R17, P1 ;  /* 0x00000001ca117824 */ /* 0x000fe200008e0611 */
[----:B------:R-:W-:Y:S01]  /*5530*/  PRMT R245, RZ, 0x7610, R245 ;  /* 0x00007610fff57816 */ /* 0x000fe200000000f5 */
[----:B0-----:R-:W-:Y:S10]  /*5540*/  @!P2 BRA `(.L_x_8) ;  /* 0x0000002800d0a947 */ /* 0x001ff40003800000 */
.L_x_16:
[----:B------:R-:W-:Y:S01]  /*5550*/  ISETP.GE.AND P1, PT, R14, UR29, PT ;  /* 0x0000001d0e007c0c */ /* 0x000fe2000bf26270 */
[----:B------:R-:W2:Y:S01]  /*5560*/  @!P6 LDG.E.U8 R245, desc[UR26][R16.64] ;  /* 0x0000001a10f5e981 */ /* 0x000ea2000c1e1100 */
[----:B------:R-:W-:Y:S02]  /*5570*/  PRMT R247, RZ, 0x7610, R247 ;  /* 0x00007610fff77816 */ /* 0x000fe400000000f7 */
[----:B------:R-:W-:Y:S02]  /*5580*/  ISETP.GE.AND P2, PT, R22, UR29, PT ;  /* 0x0000001d16007c0c */ /* 0x000fe4000bf46270 */
[----:B------:R-:W-:Y:S02]  /*5590*/  PRMT R249, RZ, 0x7610, R249 ;  /* 0x00007610fff97816 */ /* 0x000fe400000000f9 */
[----:B------:R-:W3:Y:S01]  /*55a0*/  @!P0 LDG.E.U8 R247, desc[UR26][R18.64] ;  /* 0x0000001a12f78981 */ /* 0x000ee2000c1e1100 */
[----:B------:R-:W-:Y:S02]  /*55b0*/  ISETP.GE.AND P0, PT, R15, UR29, PT ;  /* 0x0000001d0f007c0c */ /* 0x000fe4000bf06270 */
[----:B------:R-:W-:-:S02]  /*55c0*/  PRMT R222, RZ, 0x7610, R222 ;  /* 0x00007610ffde7816 */ /* 0x000fc400000000de */
[----:B------:R-:W4:Y:S01]  /*55d0*/  @!P1 LDG.E.U8 R249, desc[UR26][R20.64] ;  /* 0x0000001a14f99981 */ /* 0x000f22000c1e1100 */
[----:B------:R-:W-:Y:S02]  /*55e0*/  PRMT R251, RZ, 0x7610, R251 ;  /* 0x00007610fffb7816 */ /* 0x000fe400000000fb */
[----:B------:R-:W-:Y:S01]  /*55f0*/  ISETP.GE.AND P1, PT, R23, UR29, PT ;  /* 0x0000001d17007c0c */ /* 0x000fe2000bf26270 */
[----:B------:R-:W5:Y:S01]  /*5600*/  @!P2 LDG.E.U8 R222, desc[UR26][R26.64] ;  /* 0x0000001a1adea981 */ /* 0x000f62000c1e1100 */
[----:B------:R-:W-:-:S04]  /*5610*/  ISETP.GE.AND P2, PT, R29, UR29, PT ;  /* 0x0000001d1d007c0c */ /* 0x000fc8000bf46270 */
[----:B------:R-:W2:Y:S01]  /*5620*/  @!P0 LDG.E.U8 R251, desc[UR26][R24.64] ;  /* 0x0000001a18fb8981 */ /* 0x000ea2000c1e1100 */
[----:B------:R-:W-:Y:S02]  /*5630*/  PRMT R224, RZ, 0x7610, R224 ;  /* 0x00007610ffe07816 */ /* 0x000fe400000000e0 */
[----:B------:R-:W-:-:S04]  /*5640*/  ISETP.GE.AND P3, PT, R32, UR29, PT ;  /* 0x0000001d20007c0c */ /* 0x000fc8000bf66270 */
[----:B------:R-:W-:Y:S02]  /*5650*/  @!P1 IMAD.MOV.U32 R126, RZ, RZ, R28 ;  /* 0x000000ffff7e9224 */ /* 0x000fe400078e001c */
[----:B------:R-:W-:Y:S01]  /*5660*/  @!P1 IMAD.MOV.U32 R127, RZ, RZ, R31 ;  /* 0x000000ffff7f9224 */ /* 0x000fe200078e001f */
[----:B------:R-:W-:-:S04]  /*5670*/  PRMT R226, RZ, 0x7610, R226 ;  /* 0x00007610ffe27816 */ /* 0x000fc800000000e2 */
[----:B------:R0:W2:Y:S01]  /*5680*/  @!P1 LDG.E.U8 R224, desc[UR26][R126.64] ;  /* 0x0000001a7ee09981 */ /* 0x0000a2000c1e1100 */
[----:B------:R-:W-:Y:S02]  /*5690*/  ISETP.GE.AND P0, PT, R35, UR29, PT ;  /* 0x0000001d23007c0c */ /* 0x000fe4000bf06270 */
[----:B------:R-:W-:Y:S01]  /*56a0*/  PRMT R228, RZ, 0x7610, R228 ;  /* 0x00007610ffe47816 */ /* 0x000fe200000000e4 */
[----:B0-----:R-:W-:Y:S02]  /*56b0*/  @!P2 IMAD.MOV.U32 R126, RZ, RZ, R30 ;  /* 0x000000ffff7ea224 */ /* 0x001fe400078e001e */
[----:B------:R-:W-:Y:S01]  /*56c0*/  @!P2 IMAD.MOV.U32 R127, RZ, RZ, R33 ;  /* 0x000000ffff7fa224 */ /* 0x000fe200078e0021 */
[----:B------:R-:W-:-:S04]  /*56d0*/  ISETP.GE.AND P1, PT, R72, UR29, PT ;  /* 0x0000001d48007c0c */ /* 0x000fc8000bf26270 */
[----:B------:R0:W2:Y:S01]  /*56e0*/  @!P2 LDG.E.U8 R226, desc[UR26][R126.64] ;  /* 0x0000001a7ee2a981 */ /* 0x0000a2000c1e1100 */
[----:B------:R-:W-:Y:S02]  /*56f0*/  PRMT R230, RZ, 0x7610, R230 ;  /* 0x00007610ffe67816 */ /* 0x000fe400000000e6 */
[----:B------:R-:W-:-:S04]  /*5700*/  PRMT R232, RZ, 0x7610, R232 ;  /* 0x00007610ffe87816 */ /* 0x000fc800000000e8 */
[----:B------:R-:W2:Y:S01]  /*5710*/  @!P0 LDG.E.U8 R230, desc[UR26][R70.64] ;  /* 0x0000001a46e68981 */ /* 0x000ea2000c1e1100 */
[----:B0-----:R-:W-:Y:S02]  /*5720*/  @!P3 IMAD.MOV.U32 R126, RZ, RZ, R34 ;  /* 0x000000ffff7eb224 */ /* 0x001fe400078e0022 */
[----:B------:R-:W-:Y:S01]  /*5730*/  @!P3 IMAD.MOV.U32 R127, RZ, RZ, R67 ;  /* 0x000000ffff7fb224 */ /* 0x000fe200078e0043 */
[----:B------:R-:W2:Y:S04]  /*5740*/  @!P1 LDG.E.U8 R232, desc[UR26][R74.64] ;  /* 0x0000001a4ae89981 */ /* 0x000ea8000c1e1100 */
[----:B------:R0:W2:Y:S01]  /*5750*/  @!P3 LDG.E.U8 R228, desc[UR26][R126.64] ;  /* 0x0000001a7ee4b981 */ /* 0x0000a2000c1e1100 */
[----:B------:R-:W-:Y:S02]  /*5760*/  ISETP.GE.AND P0, PT, R73, UR29, PT ;  /* 0x0000001d49007c0c */ /* 0x000fe4000bf06270 */
[----:B------:R-:W-:-:S02]  /*5770*/  ISETP.GE.AND P1, PT, R80, UR29, PT ;  /* 0x0000001d50007c0c */ /* 0x000fc4000bf26270 */
[----:B------:R-:W-:Y:S02]  /*5780*/  PRMT R234, RZ, 0x7610, R234 ;  /* 0x00007610ffea7816 */ /* 0x000fe400000000ea */
[----:B------:R-:W-:Y:S02]  /*5790*/  ISETP.GE.AND P2, PT, R81, UR29, PT ;  /* 0x0000001d51007c0c */ /* 0x000fe4000bf46270 */
[----:B------:R-:W-:-:S05]  /*57a0*/  PRMT R236, RZ, 0x7610, R236 ;  /* 0x00007610ffec7816 */ /* 0x000fca00000000ec */
[----:B------:R-:W2:Y:S01]  /*57b0*/  @!P0 LDG.E.U8 R234, desc[UR26][R78.64] ;  /* 0x0000001a4eea8981 */ /* 0x000ea2000c1e1100 */
[----:B------:R-:W-:Y:S02]  /*57c0*/  ISETP.GE.AND P0, PT, R88, UR29, PT ;  /* 0x0000001d58007c0c */ /* 0x000fe4000bf06270 */
[----:B------:R-:W-:Y:S01]  /*57d0*/  PRMT R238, RZ, 0x7610, R238 ;  /* 0x00007610ffee7816 */ /* 0x000fe200000000ee */
[----:B------:R-:W2:Y:S01]  /*57e0*/  @!P1 LDG.E.U8 R236, desc[UR26][R82.64] ;  /* 0x0000001a52ec9981 */ /* 0x000ea2000c1e1100 */
[----:B------:R-:W-:Y:S02]  /*57f0*/  ISETP.GE.AND P1, PT, R89, UR29, PT ;  /* 0x0000001d59007c0c */ /* 0x000fe4000bf26270 */
[----:B------:R-:W-:Y:S02]  /*5800*/  PRMT R240, RZ, 0x7610, R240 ;  /* 0x00007610fff07816 */ /* 0x000fe400000000f0 */
[----:B------:R-:W2:Y:S01]  /*5810*/  @!P2 LDG.E.U8 R238, desc[UR26][R86.64] ;  /* 0x0000001a56eea981 */ /* 0x000ea2000c1e1100 */
[----:B------:R-:W-:-:S02]  /*5820*/  ISETP.GE.AND P2, PT, R96, UR29, PT ;  /* 0x0000001d60007c0c */ /* 0x000fc4000bf46270 */
[----:B------:R-:W-:Y:S02]  /*5830*/  PRMT R244, RZ, 0x7610, R244 ;  /* 0x00007610fff47816 */ /* 0x000fe400000000f4 */
[----:B------:R-:W2:Y:S01]  /*5840*/  @!P0 LDG.E.U8 R240, desc[UR26][R90.64] ;  /* 0x0000001a5af08981 */ /* 0x000ea2000c1e1100 */
[----:B------:R-:W-:Y:S02]  /*5850*/  ISETP.GE.AND P0, PT, R97, UR29, PT ;  /* 0x0000001d61007c0c */ /* 0x000fe4000bf06270 */
[----:B------:R-:W-:Y:S01]  /*5860*/  PRMT R252, RZ, 0x7610, R252 ;  /* 0x00007610fffc7816 */ /* 0x000fe200000000fc */
[----:B------:R-:W2:Y:S01]  /*5870*/  @!P1 LDG.E.U8 R244, desc[UR26][R94.64] ;  /* 0x0000001a5ef49981 */ /* 0x000ea2000c1e1100 */
[----:B------:R-:W-:-:S04]  /*5880*/  PRMT R250, RZ, 0x7610, R250 ;  /* 0x00007610fffa7816 */ /* 0x000fc800000000fa */
[----:B------:R-:W2:Y:S05]  /*5890*/  @!P2 LDG.E.U8 R252, desc[UR26][R98.64] ;  /* 0x0000001a62fca981 */ /* 0x000eaa000c1e1100 */
[----:B------:R-:W2:Y:S01]  /*58a0*/  @!P0 LDG.E.U8 R250, desc[UR26][R102.64] ;  /* 0x0000001a66fa8981 */ /* 0x000ea2000c1e1100 */
[----:B------:R-:W-:Y:S02]  /*58b0*/  ISETP.GE.AND P1, PT, R104, UR29, PT ;  /* 0x0000001d68007c0c */ /* 0x000fe4000bf26270 */
[----:B------:R-:W-:-:S11]  /*58c0*/  PRMT R248, RZ, 0x7610, R248 ;  /* 0x00007610fff87816 */ /* 0x000fd600000000f8 */
[----:B------:R-:W2:Y:S01]  /*58d0*/  @!P1 LDG.E.U8 R248, desc[UR26][R106.64] ;  /* 0x0000001a6af89981 */ /* 0x000ea2000c1e1100 */
[----:B------:R-:W-:Y:S02]  /*58e0*/  ISETP.GE.AND P1, PT, R112, UR29, PT ;  /* 0x0000001d70007c0c */ /* 0x000fe4000bf26270 */
[----:B------:R-:W-:-:S11]  /*58f0*/  PRMT R242, RZ, 0x7610, R242 ;  /* 0x00007610fff27816 */ /* 0x000fd600000000f2 */
[----:B0-----:R-:W-:Y:S02]  /*5900*/  @!P1 IMAD.MOV.U32 R126, RZ, RZ, R116 ;  /* 0x000000ffff7e9224 */ /* 0x001fe400078e0074 */
[----:B------:R-:W-:-:S05]  /*5910*/  @!P1 IMAD.MOV.U32 R127, RZ, RZ, R119 ;  /* 0x000000ffff7f9224 */ /* 0x000fca00078e0077 */
[----:B------:R0:W3:Y:S01]  /*5920*/  @!P1 LDG.E.U8 R242, desc[UR26][R126.64] ;  /* 0x0000001a7ef29981 */ /* 0x0000e2000c1e1100 */
[----:B------:R-:W-:Y:S02]  /*5930*/  ISETP.GE.AND P1, PT, R150, UR29, PT ;  /* 0x0000001d96007c0c */ /* 0x000fe4000bf26270 */
[----:B------:R-:W-:Y:S02]  /*5940*/  ISETP.GE.AND P0, PT, R105, UR29, PT ;  /* 0x0000001d69007c0c */ /* 0x000fe4000bf06270 */
[----:B------:R-:W-:Y:S02]  /*5950*/  ISETP.GE.AND P2, PT, R129, UR29, PT ;  /* 0x0000001d81007c0c */ /* 0x000fe4000bf46270 */
[----:B------:R-:W-:Y:S02]  /*5960*/  PRMT R246, RZ, 0x7610, R246 ;  /* 0x00007610fff67816 */ /* 0x000fe400000000f6 */
[----:B------:R-:W-:Y:S02]  /*5970*/  ISETP.GE.AND P3, PT, R156, UR29, PT ;  /* 0x0000001d9c007c0c */ /* 0x000fe4000bf66270 */
[----:B------:R-:W-:-:S03]  /*5980*/  PRMT R206, RZ, 0x7610, R206 ;  /* 0x00007610ffce7816 */ /* 0x000fc600000000ce */
[----:B0-----:R-:W-:Y:S02]  /*5990*/  @!P1 IMAD.MOV.U32 R126, RZ, RZ, R138 ;  /* 0x000000ffff7e9224 */ /* 0x001fe400078e008a */
[----:B------:R-:W-:Y:S01]  /*59a0*/  @!P1 IMAD.MOV.U32 R127, RZ, RZ, R149 ;  /* 0x000000ffff7f9224 */ /* 0x000fe200078e0095 */
[----:B------:R-:W4:Y:S01]  /*59b0*/  @!P0 LDG.E.U8 R246, desc[UR26][R110.64] ;  /* 0x0000001a6ef68981 */ /* 0x000f22000c1e1100 */
[----:B------:R-:W-:Y:S02]  /*59c0*/  ISETP.GE.AND P0, PT, R135, UR29, PT ;  /* 0x0000001d87007c0c */ /* 0x000fe4000bf06270 */
[----:B------:R-:W-:Y:S01]  /*59d0*/  PRMT R208, RZ, 0x7610, R208 ;  /* 0x00007610ffd07816 */ /* 0x000fe200000000d0 */
[----:B------:R0:W5:Y:S01]  /*59e0*/  @!P1 LDG.E.U8 R206, desc[UR26][R126.64] ;  /* 0x0000001a7ece9981 */ /* 0x000162000c1e1100 */
[----:B------:R-:W-:Y:S02]  /*59f0*/  ISETP.GE.AND P1, PT, R113, UR29, PT ;  /* 0x0000001d71007c0c */ /* 0x000fe4000bf26270 */
[----:B------:R-:W-:Y:S01]  /*5a00*/  PRMT R210, RZ, 0x7610, R210 ;  /* 0x00007610ffd27816 */ /* 0x000fe200000000d2 */
[----:B0-----:R-:W-:-:S02]  /*5a10*/  @!P2 IMAD.MOV.U32 R126, RZ, RZ, R130 ;  /* 0x000000ffff7ea224 */ /* 0x001fc400078e0082 */
[----:B------:R-:W-:-:S05]  /*5a20*/  @!P2 IMAD.MOV.U32 R127, RZ, RZ, R137 ;  /* 0x000000ffff7fa224 */ /* 0x000fca00078e0089 */
[----:B------:R0:W5:Y:S01]  /*5a30*/  @!P2 LDG.E.U8 R208, desc[UR26][R126.64] ;  /* 0x0000001a7ed0a981 */ /* 0x000162000c1e1100 */
[----:B------:R-:W-:Y:S02]  /*5a40*/  ISETP.GE.AND P2, PT, R160, UR29, PT ;  /* 0x0000001da0007c0c */ /* 0x000fe4000bf46270 */
[----:B------:R-:W-:Y:S01]  /*5a50*/  PRMT R212, RZ, 0x7610, R212 ;  /* 0x00007610ffd47816 */ /* 0x000fe200000000d4 */
[----:B0-----:R-:W-:Y:S02]  /*5a60*/  @!P3 IMAD.MOV.U32 R126, RZ, RZ, R140 ;  /* 0x000000ffff7eb224 */ /* 0x001fe400078e008c */
        /* <DEDUP_REMOVED lines=27> */
[----:B------:R-:W-:Y:S02]  /*5c20*/  PRMT R218, RZ, 0x7610, R218 ;  /* 0x00007610ffda7816 */ /* 0x000fe400000000da */
[----:B------:R-:W-:Y:S01]  /*5c30*/  ISETP.GE.AND P0, PT, R147, UR29, PT ;  /* 0x0000001d93007c0c */ /* 0x000fe2000bf06270 */
[----:B0-----:R-:W-:Y:S02]  /*5c40*/  @!P1 IMAD.MOV.U32 R126, RZ, RZ, R124 ;  /* 0x000000ffff7e9224 */ /* 0x001fe400078e007c */
[----:B------:R-:W-:-:S05]  /*5c50*/  @!P1 IMAD.MOV.U32 R127, RZ, RZ, R131 ;  /* 0x000000ffff7f9224 */ /* 0x000fca00078e0083 */
[----:B------:R0:W5:Y:S01]  /*5c60*/  @!P1 LDG.E.U8 R211, desc[UR26][R126.64] ;  /* 0x0000001a7ed39981 */ /* 0x000162000c1e1100 */
[----:B------:R-:W-:Y:S01]  /*5c70*/  PRMT R213, RZ, 0x7610, R213 ;  /* 0x00007610ffd57816 */ /* 0x000fe200000000d5 */
[----:B0-----:R-:W-:Y:S02]  /*5c80*/  @!P5 IMAD.MOV.U32 R126, RZ, RZ, R146 ;  /* 0x000000ffff7ed224 */ /* 0x001fe400078e0092 */
[----:B------:R-:W-:-:S05]  /*5c90*/  @!P5 IMAD.MOV.U32 R127, RZ, RZ, R157 ;  /* 0x000000ffff7fd224 */ /* 0x000fca00078e009d */
[----:B------:R0:W5:Y:S01]  /*5ca0*/  @!P5 LDG.E.U8 R218, desc[UR26][R126.64] ;  /* 0x0000001a7edad981 */ /* 0x000162000c1e1100 */
[----:B------:R-:W-:Y:S01]  /*5cb0*/  PRMT R220, RZ, 0x7610, R220 ;  /* 0x00007610ffdc7816 */ /* 0x000fe200000000dc */
[----:B0-----:R-:W-:Y:S02]  /*5cc0*/  @!P2 IMAD.MOV.U32 R126, RZ, RZ, R128 ;  /* 0x000000ffff7ea224 */ /* 0x001fe400078e0080 */
[----:B------:R-:W-:-:S05]  /*5cd0*/  @!P2 IMAD.MOV.U32 R127, RZ, RZ, R133 ;  /* 0x000000ffff7fa224 */ /* 0x000fca00078e0085 */
[----:B------:R0:W5:Y:S02]  /*5ce0*/  @!P2 LDG.E.U8 R213, desc[UR26][R126.64] ;  /* 0x0000001a7ed5a981 */ /* 0x000164000c1e1100 */
[----:B0-----:R-:W-:Y:S02]  /*5cf0*/  @!P0 IMAD.MOV.U32 R126, RZ, RZ, R148 ;  /* 0x000000ffff7e8224 */ /* 0x001fe400078e0094 */
[----:B------:R-:W-:-:S05]  /*5d00*/  @!P0 IMAD.MOV.U32 R127, RZ, RZ, R159 ;  /* 0x000000ffff7f8224 */ /* 0x000fca00078e009f */
[----:B------:R0:W5:Y:S01]  /*5d10*/  @!P0 LDG.E.U8 R220, desc[UR26][R126.64] ;  /* 0x0000001a7edc8981 */ /* 0x000162000c1e1100 */
[----:B------:R-:W-:Y:S01]  /*5d20*/  BAR.SYNC.DEFER_BLOCKING 0x0 ;  /* 0x0000000000007b1d */ /* 0x000fe20000010000 */
[----:B------:R-:W-:Y:S02]  /*5d30*/  ISETP.GE.AND P1, PT, R4, UR29, PT ;  /* 0x0000001d04007c0c */ /* 0x000fe4000bf26270 */
[----:B------:R-:W-:Y:S02]  /*5d40*/  PRMT R235, RZ, 0x7610, R235 ;  /* 0x00007610ffeb7816 */ /* 0x000fe400000000eb */
[----:B------:R-:W-:-:S09]  /*5d50*/  PRMT R237, RZ, 0x7610, R237 ;  /* 0x00007610ffed7816 */ /* 0x000fd200000000ed */
[----:B0-----:R-:W-:Y:S02]  /*5d60*/  @!P1 IMAD.MOV.U32 R126, RZ, RZ, R132 ;  /* 0x000000ffff7e9224 */ /* 0x001fe400078e0084 */
[----:B------:R-:W-:Y:S01]  /*5d70*/  @!P1 IMAD.MOV.U32 R127, RZ, RZ, R141 ;  /* 0x000000ffff7f9224 */ /* 0x000fe200078e008d */
[----:B------:R-:W-:-:S04]  /*5d80*/  PRMT R239, RZ, 0x7610, R239 ;  /* 0x00007610ffef7816 */ /* 0x000fc800000000ef */
[----:B------:R0:W5:Y:S02]  /*5d90*/  @!P1 LDG.E.U8 R235, desc[UR26][R126.64] ;  /* 0x0000001a7eeb9981 */ /* 0x000164000c1e1100 */
        /* <DEDUP_REMOVED lines=10> */
[----:B------:R0:W5:Y:S04]  /*5e40*/  @!P1 LDG.E.U8 R241, desc[UR26][R126.64] ;  /* 0x0000001a7ef19981 */ /* 0x000168000c1e1100 */
[----:B--2---:R1:W-:Y:S01]  /*5e50*/  STS.U8 [R6+UR13+0x2000], R245 ;  /* 0x002000f506007988 */ /* 0x0043e2000800000d */
[----:B0-----:R-:W-:Y:S02]  /*5e60*/  @!P1 IMAD.MOV.U32 R126, RZ, RZ, R158 ;  /* 0x000000ffff7e9224 */ /* 0x001fe400078e009e */
[----:B------:R-:W-:Y:S01]  /*5e70*/  @!P1 IMAD.MOV.U32 R127, RZ, RZ, R165 ;  /* 0x000000ffff7f9224 */ /* 0x000fe200078e00a5 */
[----:B-1----:R-:W-:-:S04]  /*5e80*/  PRMT R245, RZ, 0x7610, R245 ;  /* 0x00007610fff57816 */ /* 0x002fc800000000f5 */
[----:B------:R0:W2:Y:S04]  /*5e90*/  @!P1 LDG.E.U8 R243, desc[UR26][R126.64] ;  /* 0x0000001a7ef39981 */ /* 0x0000a8000c1e1100 */
[----:B---3--:R1:W-:Y:S01]  /*5ea0*/  STS.U8 [R6+UR13+0x2200], R247 ;  /* 0x002200f706007988 */ /* 0x0083e2000800000d */
[----:B0-----:R-:W-:Y:S02]  /*5eb0*/  @!P1 IMAD.MOV.U32 R126, RZ, RZ, R164 ;  /* 0x000000ffff7e9224 */ /* 0x001fe400078e00a4 */
[----:B------:R-:W-:Y:S01]  /*5ec0*/  @!P1 IMAD.MOV.U32 R127, RZ, RZ, R167 ;  /* 0x000000ffff7f9224 */ /* 0x000fe200078e00a7 */
[----:B-1----:R-:W-:-:S04]  /*5ed0*/  PRMT R247, RZ, 0x7610, R247 ;  /* 0x00007610fff77816 */ /* 0x002fc800000000f7 */
[----:B------:R0:W3:Y:S04]  /*5ee0*/  @!P1 LDG.E.U8 R245, desc[UR26][R126.64] ;  /* 0x0000001a7ef59981 */ /* 0x0000e8000c1e1100 */
[----:B----4-:R1:W-:Y:S01]  /*5ef0*/  STS.U8 [R6+UR13+0x2400], R249 ;  /* 0x002400f906007988 */ /* 0x0103e2000800000d */
[----:B0-----:R-:W-:Y:S02]  /*5f00*/  @!P1 IMAD.MOV.U32 R126, RZ, RZ, R166 ;  /* 0x000000ffff7e9224 */ /* 0x001fe400078e00a6 */
[----:B------:R-:W-:Y:S01]  /*5f10*/  @!P1 IMAD.MOV.U32 R127, RZ, RZ, R169 ;  /* 0x000000ffff7f9224 */ /* 0x000fe200078e00a9 */
[----:B-1----:R-:W-:-:S04]  /*5f20*/  PRMT R249, RZ, 0x7610, R249 ;  /* 0x00007610fff97816 */ /* 0x002fc800000000f9 */
[----:B------:R0:W4:Y:S04]  /*5f30*/  @!P1 LDG.E.U8 R247, desc[UR26][R126.64] ;  /* 0x0000001a7ef79981 */ /* 0x000128000c1e1100 */
[----:B------:R1:W-:Y:S01]  /*5f40*/  STS.U8 [R6+UR13+0x2600], R251 ;  /* 0x002600fb06007988 */ /* 0x0003e2000800000d */
[----:B0-----:R-:W-:Y:S02]  /*5f50*/  @!P1 IMAD.MOV.U32 R126, RZ, RZ, R170 ;  /* 0x000000ffff7e9224 */ /* 0x001fe400078e00aa */
[----:B------:R-:W-:Y:S01]  /*5f60*/  @!P1 IMAD.MOV.U32 R127, RZ, RZ, R173 ;  /* 0x000000ffff7f9224 */ /* 0x000fe200078e00ad */
[----:B-1----:R-:W-:-:S04]  /*5f70*/  PRMT R251, RZ, 0x7610, R251 ;  /* 0x00007610fffb7816 */ /* 0x002fc800000000fb */
[----:B------:R0:W2:Y:S04]  /*5f80*/  @!P1 LDG.E.U8 R249, desc[UR26][R126.64] ;  /* 0x0000001a7ef99981 */ /* 0x0000a8000c1e1100 */
[----:B-----5:R1:W-:Y:S01]  /*5f90*/  STS.U8 [R6+UR13+0x2800], R222 ;  /* 0x002800de06007988 */ /* 0x0203e2000800000d */
[----:B0-----:R-:W-:Y:S02]  /*5fa0*/  @!P1 IMAD.MOV.U32 R126, RZ, RZ, R174 ;  /* 0x000000ffff7e9224 */ /* 0x001fe400078e00ae */
[----:B------:R-:W-:Y:S01]  /*5fb0*/  @!P1 IMAD.MOV.U32 R127, RZ, RZ, R177 ;  /* 0x000000ffff7f9224 */ /* 0x000fe200078e00b1 */
[----:B-1----:R-:W-:-:S04]  /*5fc0*/  PRMT R222, RZ, 0x7610, R222 ;  /* 0x00007610ffde7816 */ /* 0x002fc800000000de */
[----:B------:R0:W5:Y:S04]  /*5fd0*/  @!P1 LDG.E.U8 R251, desc[UR26][R126.64] ;  /* 0x0000001a7efb9981 */ /* 0x000168000c1e1100 */
[----:B------:R1:W-:Y:S01]  /*5fe0*/  STS.U8 [R6+UR13+0x2a00], R224 ;  /* 0x002a00e006007988 */ /* 0x0003e2000800000d */
[----:B0-----:R-:W-:Y:S02]  /*5ff0*/  @!P1 IMAD.MOV.U32 R126, RZ, RZ, R178 ;  /* 0x000000ffff7e9224 */ /* 0x001fe400078e00b2 */
[----:B------:R-:W-:Y:S01]  /*6000*/  @!P1 IMAD.MOV.U32 R127, RZ, RZ, R181 ;  /* 0x000000ffff7f9224 */ /* 0x000fe200078e00b5 */
[----:B-1----:R-:W-:-:S04]  /*6010*/  PRMT R224, RZ, 0x7610, R224 ;  /* 0x00007610ffe07816 */ /* 0x002fc800000000e0 */
[----:B------:R0:W2:Y:S04]  /*6020*/  @!P1 LDG.E.U8 R222, desc[UR26][R126.64] ;  /* 0x0000001a7ede9981 */ /* 0x0000a8000c1e1100 */
        /* <DEDUP_REMOVED lines=49> */
[----:B------:R0:W2:Y:S01]  /*6340*/  @!P1 LDG.E.U8 R244, desc[UR26][R126.64] ;  /* 0x0000001a7ef49981 */ /* 0x0000a2000c1e1100 */
[----:B------:R-:W-:Y:S02]  /*6350*/  PRMT R215, RZ, 0x7610, R215 ;  /* 0x00007610ffd77816 */ /* 0x000fe400000000d7 */
[----:B------:R-:W-:Y:S02]  /*6360*/  PRMT R217, RZ, 0x7610, R217 ;  /* 0x00007610ffd97816 */ /* 0x000fe400000000d9 */
[----:B------:R-:W-:Y:S02]  /*6370*/  PRMT R219, RZ, 0x7610, R219 ;  /* 0x00007610ffdb7816 */ /* 0x000fe400000000db */
[----:B------:R-:W-:Y:S02]  /*6380*/  PRMT R221, RZ, 0x7610, R221 ;  /* 0x00007610ffdd7816 */ /* 0x000fe400000000dd */
[----:B------:R-:W-:Y:S01]  /*6390*/  PRMT R223, RZ, 0x7610, R223 ;  /* 0x00007610ffdf7816 */ /* 0x000fe200000000df */
[----:B0-----:R-:W-:Y:S01]  /*63a0*/  @!P1 IMAD.MOV.U32 R126, RZ, RZ, R192 ;  /* 0x000000ffff7e9224 */ /* 0x001fe200078e00c0 */
[----:B------:R-:W-:Y:S01]  /*63b0*/  PRMT R225, RZ, 0x7610, R225 ;  /* 0x00007610ffe17816 */ /* 0x000fe200000000e1 */
[----:B------:R-:W-:Y:S01]  /*63c0*/  @!P1 IMAD.MOV.U32 R127, RZ, RZ, R195 ;  /* 0x000000ffff7f9224 */ /* 0x000fe200078e00c3 */
[----:B------:R-:W-:-:S02]  /*63d0*/  PRMT R227, RZ, 0x7610, R227 ;  /* 0x00007610ffe37816 */ /* 0x000fc400000000e3 */
[----:B------:R-:W-:Y:S01]  /*63e0*/  PRMT R229, RZ, 0x7610, R229 ;  /* 0x00007610ffe57816 */ /* 0x000fe200000000e5 */
[----:B------:R0:W-:Y:S01]  /*63f0*/  STS.U8 [R200+UR13+0x2100], R250 ;  /* 0x002100fac8007988 */ /* 0x0001e2000800000d */
[----:B------:R-:W-:Y:S02]  /*6400*/  PRMT R231, RZ, 0x7610, R231 ;  /* 0x00007610ffe77816 */ /* 0x000fe400000000e7 */
[----:B------:R-:W-:Y:S01]  /*6410*/  PRMT R233, RZ, 0x7610, R233 ;  /* 0x00007610ffe97816 */ /* 0x000fe200000000e9 */
[----:B------:R1:W2:Y:S04]  /*6420*/  @!P1 LDG.E.U8 R252, desc[UR26][R126.64] ;  /* 0x0000001a7efc9981 */ /* 0x0002a8000c1e1100 */
[----:B------:R-:W2:Y:S01]  /*6430*/  @!P1 LDG.E.U8 R215, desc[UR26][R8.64] ;  /* 0x0000001a08d79981 */ /* 0x000ea2000c1e1100 */
[----:B0-----:R-:W-:-:S03]  /*6440*/  PRMT R250, RZ, 0x7610, R250 ;  /* 0x00007610fffa7816 */ /* 0x001fc600000000fa */
[----:B------:R-:W3:Y:S01]  /*6450*/  @!P1 LDG.E.U8 R217, desc[UR26][R10.64] ;  /* 0x0000001a0ad99981 */ /* 0x000ee2000c1e1100 */
[----:B-1----:R-:W-:Y:S02]  /*6460*/  @!P1 IMAD.MOV.U32 R126, RZ, RZ, R196 ;  /* 0x000000ffff7e9224 */ /* 0x002fe400078e00c4 */
[----:B------:R-:W-:Y:S01]  /*6470*/  @!P1 IMAD.MOV.U32 R127, RZ, RZ, R199 ;  /* 0x000000ffff7f9224 */ /* 0x000fe200078e00c7 */
[----:B------:R-:W4:Y:S04]  /*6480*/  @!P1 LDG.E.U8 R219, desc[UR26][R12.64] ;  /* 0x0000001a0cdb9981 */ /* 0x000f28000c1e1100 */
[----:B------:R-:W5:Y:S04]  /*6490*/  @!P1 LDG.E.U8 R221, desc[UR26][R68.64] ;  /* 0x0000001a44dd9981 */ /* 0x000f68000c1e1100 */
[----:B------:R-:W5:Y:S04]  /*64a0*/  @!P1 LDG.E.U8 R223, desc[UR26][R76.64] ;  /* 0x0000001a4cdf9981 */ /* 0x000f68000c1e1100 */
[----:B------:R-:W5:Y:S04]  /*64b0*/  @!P1 LDG.E.U8 R225, desc[UR26][R84.64] ;  /* 0x0000001a54e19981 */ /* 0x000f68000c1e1100 */
[----:B------:R-:W5:Y:S04]  /*64c0*/  @!P1 LDG.E.U8 R227, desc[UR26][R92.64] ;  /* 0x0000001a5ce39981 */ /* 0x000f68000c1e1100 */
[----:B------:R-:W5:Y:S04]  /*64d0*/  @!P1 LDG.E.U8 R229, desc[UR26][R100.64] ;  /* 0x0000001a64e59981 */ /* 0x000f68000c1e1100 */
[----:B------:R-:W5:Y:S04]  /*64e0*/  @!P1 LDG.E.U8 R231, desc[UR26][R108.64] ;  /* 0x0000001a6ce79981 */ /* 0x000f68000c1e1100 */
[----:B------:R-:W5:Y:S04]  /*64f0*/  @!P1 LDG.E.U8 R233, desc[UR26][R114.64] ;  /* 0x0000001a72e99981 */ /* 0x000f68000c1e1100 */
[----:B------:R-:W5:Y:S04]  /*6500*/  @!P1 LDG.E.U8 R250, desc[UR26][R126.64] ;  /* 0x0000001a7efa9981 */ /* 0x000f68000c1e1100 */
        /* <DEDUP_REMOVED lines=15> */
[----:B------:R-:W-:Y:S01]  /*6600*/  ULEA UR15, UR30, UR13, 0x3 ;  /* 0x0000000d1e0f7291 */ /* 0x000fe2000f8e18ff */
[----:B------:R-:W-:-:S03]  /*6610*/  UMOV UR4, UR5 ;  /* 0x0000000500047c82 */ /* 0x000fc60008000000 */
[----:B------:R-:W-:Y:S01]  /*6620*/  UIADD3 UR15, UPT, UPT, UR15, 0x4000, URZ ;  /* 0x000040000f0f7890 */ /* 0x000fe2000fffe0ff */
        /* <DEDUP_REMOVED lines=33> */
[----:B-1----:R-:W1:Y:S02]  /*6840*/  FENCE.VIEW.ASYNC.S ;  /* 0x00000000000073c6 */ /* 0x002e640000000000 */
[----:B-1----:R-:W-:Y:S06]  /*6850*/  BAR.SYNC.DEFER_BLOCKING 0x0 ;  /* 0x0000000000007b1d */ /* 0x002fec0000010000 */
[----:B------:R-:W-:Y:S05]  /*6860*/  BRA.U UP1, `(.L_x_9) ;  /* 0x00000001013c7547 */ /* 0x000fea000b800000 */
[----:B------:R-:W-:Y:S01]  /*6870*/  UMOV UR20, UR6 ;  /* 0x0000000600147c82 */ /* 0x000fe20008000000 */
[----:B------:R-:W-:Y:S01]  /*6880*/  UMOV UR21, 0x80004020 ;  /* 0x8000402000157882 */ /* 0x000fe20000000000 */
[----:B------:R-:W-:Y:S01]  /*6890*/  UMOV UR22, UR8 ;  /* 0x0000000800167c82 */ /* 0x000fe20008000000 */
[----:B------:R-:W-:Y:S01]  /*68a0*/  UMOV UR23, 0x80004020 ;  /* 0x8000402000177882 */ /* 0x000fe20000000000 */
[----:B------:R-:W-:Y:S01]  /*68b0*/  UMOV UR24, 0x0 ;  /* 0x0000000000187882 */ /* 0x000fe20000000000 */
[----:B------:R-:W-:Y:S01]  /*68c0*/  UMOV UR25, 0x4108490 ;  /* 0x0410849000197882 */ /* 0x000fe20000000000 */
[----:B------:R-:W-:Y:S01]  /*68d0*/  UMOV UR10, UR15 ;  /* 0x0000000f000a7c82 */ /* 0x000fe20008000000 */
[----:B------:R-:W-:Y:S01]  /*68e0*/  UMOV UR11, URZ ;  /* 0x000000ff000b7c82 */ /* 0x000fe20008000000 */
[----:B------:R-:W-:Y:S01]  /*68f0*/  UMOV UR32, 0x0 ;  /* 0x0000000000207882 */ /* 0x000fe20000000000 */
[----:B------:R-:W-:Y:S01]  /*6900*/  UMOV UR33, 0x4108490 ;  /* 0x0410849000217882 */ /* 0x000fe20000000000 */
[----:B------:R1:W-:Y:S01]  /*6910*/  UTCQMMA gdesc[UR20], gdesc[UR22], tmem[UR12], tmem[UR24], idesc[UR25], UPT ;  /* 0x00ff1816140075ea */ /* 0x0003e2000b80030c */
[----:B------:R-:W-:Y:S01]  /*6920*/  UMOV UR5, UR10 ;  /* 0x0000000a00057c82 */ /* 0x000fe20008000000 */
[----:B------:R1:W-:Y:S01]  /*6930*/  UTCQMMA gdesc[UR16], gdesc[UR18], tmem[UR12], tmem[UR32], idesc[UR33], UPT ;  /* 0x00ff2012100075ea */ /* 0x0003e2000b80030c */
[----:B------:R1:W-:Y:S01]  /*6940*/  UTCBAR [UR5], URZ ;  /* 0x000000ff050073e9 */ /* 0x0003e200080000ff */
[----:B------:R-:W-:-:S02]  /*6950*/  NOP ;  /* 0x0000000000007918 */ /* 0x000fc40000000000 */
.L_x_9:
[----:B------:R-:W-:Y:S01]  /*6960*/  UIADD3 UR30, UPT, UPT, UR30, 0x1, URZ ;  /* 0x000000011e1e7890 */ /* 0x000fe2000fffe0ff */
[----:B------:R-:W-:Y:S01]  /*6970*/  IMAD.U32 R126, RZ, RZ, UR4 ;  /* 0x00000004ff7e7e24 */ /* 0x000fe2000f8e00ff */
[----:B------:R-:W-:Y:S02]  /*6980*/  UIADD3 UR28, UPT, UPT, UR28, -0x1, URZ ;  /* 0xffffffff1c1c7890 */ /* 0x000fe4000fffe0ff */
[----:B------:R-:W-:Y:S02]  /*6990*/  UISETP.GT.AND UP2, UPT, UR30, 0x1, UPT ;  /* 0x000000011e00788c */ /* 0x000fe4000bf44270 */
[----:B------:R-:W-:Y:S02]  /*69a0*/  UIADD3 UR29, UPT, UPT, UR29, -0x40, URZ ;  /* 0xffffffc01d1d7890 */ /* 0x000fe4000fffe0ff */
[----:B-1----:R-:W-:Y:S02]  /*69b0*/  USEL UR5, URZ, 0x1, !UP2 ;  /* 0x00000001ff057887 */ /* 0x002fe4000d000000 */
[----:B------:R-:W-:-:S02]  /*69c0*/  USEL UR30, UR30, URZ, !UP2 ;  /* 0x000000ff1e1e7287 */ /* 0x000fc4000d000000 */
[----:B------:R-:W-:Y:S02]  /*69d0*/  UISETP.NE.U32.AND UP2, UPT, UR28, URZ, UPT ;  /* 0x000000ff1c00728c */ /* 0x000fe4000bf45070 */
[----:B------:R-:W-:-:S07]  /*69e0*/  ULOP3.LUT UR5, UR4, UR5, URZ, 0x3c, !UPT ;  /* 0x0000000504057292 */ /* 0x000fce000f8e3cff */
[----:B------:R-:W-:Y:S05]  /*69f0*/  BRA.U UP2, `(.L_x_10) ;  /* 0xffffffe102bc7547 */ /* 0x000fea000b83ffff */
.L_x_7:
[----:B------:R-:W-:-:S09]  /*6a00*/  UISETP.GE.AND UP1, UPT, UR31, 0x40, UPT ;  /* 0x000000401f00788c */ /* 0x000fd2000bf26270 */
[----:B------:R-:W-:Y:S05]  /*6a10*/  BRA.U !UP1, `(.L_x_11) ;  /* 0x0000000109107547 */ /* 0x000fea000b800000 */
[----:B------:R-:W-:-:S06]  /*6a20*/  USHF.L.U32 UR4, UR4, 0x1f, URZ ;  /* 0x0000001f04047899 */ /* 0x000fcc00080006ff */
[----:B------:R-:W-:-:S04]  /*6a30*/  IMAD.U32 R4, RZ, RZ, UR4 ;  /* 0x00000004ff047e24 */ /* 0x000fc8000f8e00ff */
[----:B------:R-:W2:Y:S02]  /*6a40*/  SYNCS.PHASECHK.TRANS64.TRYWAIT P0, [UR15], R4 ;  /* 0x00000004ff0075a7 */ /* 0x000ea4000800110f */
[----:B--2---:R-:W-:Y:S05]  /*6a50*/  @!P0 BRA `(.L_x_12) ;  /* 0x0000001400988947 */ /* 0x004fea0003800000 */
.L_x_11:
[----:B------:R-:W-:Y:S01]  /*6a60*/  BAR.SYNC.DEFER_BLOCKING 0x0 ;  /* 0x0000000000007b1d */ /* 0x000fe20000010000 */
[C---:B------:R-:W-:Y:S02]  /*6a70*/  IMAD.SHL.U32 R68, R0.reuse, 0x100, RZ ;  /* 0x0000010000447824 */ /* 0x040fe400078e00ff */
[C---:B------:R-:W-:Y:S02]  /*6a80*/  IMAD.SHL.U32 R67, R0.reuse, 0x10, RZ ;  /* 0x0000001000437824 */ /* 0x040fe400078e00ff */
[----:B------:R-:W-:Y:S01]  /*6a90*/  IMAD.SHL.U32 R69, R0, 0x8, RZ ;  /* 0x0000000800457824 */ /* 0x000fe200078e00ff */
[----:B------:R-:W-:Y:S01]  /*6aa0*/  LOP3.LUT R71, R68, 0x1000, RZ, 0xc0, !PT ;  /* 0x0000100044477812 */ /* 0x000fe200078ec0ff */
[----:B------:R-:W2:Y:S01]  /*6ab0*/  LDCU UR4, c[0x0][0x3b4] ;  /* 0x00007680ff0477ac */ /* 0x000ea20008000800 */
[----:B------:R-:W-:Y:S02]  /*6ac0*/  LOP3.LUT R68, R67, 0xf0, RZ, 0xc0, !PT ;  /* 0x000000f043447812 */ /* 0x000fe400078ec0ff */
[----:B------:R-:W-:Y:S01]  /*6ad0*/  LOP3.LUT R69, R69, 0x300, RZ, 0xc0, !PT ;  /* 0x0000030045457812 */ /* 0x000fe200078ec0ff */
[----:B------:R-:W3:Y:S01]  /*6ae0*/  LDCU.128 UR8, c[0x0][0x390] ;  /* 0x00007200ff0877ac */ /* 0x000ee20008000c00 */
[----:B------:R-:W-:-:S02]  /*6af0*/  IADD3 R68, PT, PT, R68, UR13, R71 ;  /* 0x0000000d44447c10 */ /* 0x000fc4000fffe047 */
[----:B------:R-:W-:-:S03]  /*6b00*/  LOP3.LUT R67, R67, 0x3f0, RZ, 0xc0, !PT ;  /* 0x000003f043437812 */ /* 0x000fc600078ec0ff */
[----:B------:R-:W-:Y:S01]  /*6b10*/  IMAD.IADD R68, R69, 0x1, R68 ;  /* 0x0000000145447824 */ /* 0x000fe200078e0244 */
[----:B------:R-:W4:Y:S02]  /*6b20*/  @!P4 SYNCS.CCTL.IV [UR13+0x4000] ;  /* 0x00400000ff00c9b1 */ /* 0x000f24000800000d */
[----:B----4-:R-:W-:Y:S01]  /*6b30*/  BAR.SYNC.DEFER_BLOCKING 0x0 ;  /* 0x0000000000007b1d */ /* 0x010fe20000010000 */
[----:B---3--:R-:W-:-:S05]  /*6b40*/  ISETP.GE.AND P0, PT, R61, UR10, PT ;  /* 0x0000000a3d007c0c */ /* 0x008fca000bf06270 */
[----:B01----:R-:W-:Y:S01]  /*6b50*/  LDTM.16dp32bit_t0_t15.x32 R4, tmem[UR14] ;  /* 0x0000000e000479ee */ /* 0x003fe20008a80000 */
[----:B------:R-:W0:Y:S01]  /*6b60*/  LDTM.16dp32bit_t16_t31.x32 R4, tmem[UR14+0x20] ;  /* 0x0000200e000479ee */ /* 0x000e220008aa0000 */
[----:B------:R-:W-:Y:S02]  /*6b70*/  ISETP.LT.AND P2, PT, R2, UR11, !P0 ;  /* 0x0000000b02007c0c */ /* 0x000fe4000c741270 */
[----:B------:R-:W-:Y:S02]  /*6b80*/  ISETP.LT.AND P5, PT, R3, UR11, !P0 ;  /* 0x0000000b03007c0c */ /* 0x000fe4000c7a1270 */
[----:B------:R-:W-:Y:S01]  /*6b90*/  ISETP.LT.AND P3, PT, R37, UR11, !P0 ;  /* 0x0000000b25007c0c */ /* 0x000fe2000c761270 */
[----:B------:R-:W1:Y:S01]  /*6ba0*/  @!P4 SYNCS.CCTL.IV [UR13+0x4008] ;  /* 0x00400800ff00c9b1 */ /* 0x000e62000800000d */
[----:B------:R-:W-:Y:S01]  /*6bb0*/  NOP ;  /* 0x0000000000007918 */ /* 0x000fe20000000000 */
[----:B------:R-:W-:Y:S02]  /*6bc0*/  ISETP.LT.AND P4, PT, R36, UR11, !P0 ;  /* 0x0000000b24007c0c */ /* 0x000fe4000c781270 */
[----:B0-----:R-:W-:-:S02]  /*6bd0*/  F2FP.SATFINITE.E5M2.F32.PACK_AB_MERGE_C R4, R5, R4, RZ ;  /* 0x000000040504723e */ /* 0x001fc400048060ff */
[----:B------:R-:W-:Y:S02]  /*6be0*/  F2FP.SATFINITE.E5M2.F32.PACK_AB_MERGE_C R6, R7, R6, RZ ;  /* 0x000000060706723e */ /* 0x000fe400048060ff */
[----:B------:R-:W-:Y:S02]  /*6bf0*/  F2FP.SATFINITE.E5M2.F32.PACK_AB_MERGE_C R8, R9, R8, RZ ;  /* 0x000000080908723e */ /* 0x000fe400048060ff */
[----:B------:R-:W-:Y:S02]  /*6c00*/  F2FP.SATFINITE.E5M2.F32.PACK_AB_MERGE_C R12, R13, R12, RZ ;  /* 0x0000000c0d0c723e */ /* 0x000fe400048060ff */
[----:B------:R-:W-:Y:S02]  /*6c10*/  F2FP.SATFINITE.E5M2.F32.PACK_AB_MERGE_C R14, R15, R14, RZ ;  /* 0x0000000e0f0e723e */ /* 0x000fe400048060ff */
[----:B------:R-:W-:Y:S02]  /*6c20*/  F2FP.SATFINITE.E5M2.F32.PACK_AB_MERGE_C R16, R17, R16, RZ ;  /* 0x000000101110723e */ /* 0x000fe400048060ff */
[----:B------:R-:W-:-:S02]  /*6c30*/  F2FP.SATFINITE.E5M2.F32.PACK_AB_MERGE_C R20, R21, R20, RZ ;  /* 0x000000141514723e */ /* 0x000fc400048060ff */
[----:B------:R-:W-:Y:S02]  /*6c40*/  F2FP.SATFINITE.E5M2.F32.PACK_AB_MERGE_C R22, R23, R22, RZ ;  /* 0x000000161716723e */ /* 0x000fe400048060ff */
[----:B------:R-:W-:Y:S02]  /*6c50*/  F2FP.SATFINITE.E5M2.F32.PACK_AB_MERGE_C R24, R25, R24, RZ ;  /* 0x000000181918723e */ /* 0x000fe400048060ff */
[----:B------:R-:W-:Y:S02]  /*6c60*/  F2FP.SATFINITE.E5M2.F32.PACK_AB_MERGE_C R18, R19, R18, RZ ;  /* 0x000000121312723e */ /* 0x000fe400048060ff */
[----:B------:R-:W-:Y:S02]  /*6c70*/  F2FP.SATFINITE.E5M2.F32.PACK_AB_MERGE_C R26, R27, R26, RZ ;  /* 0x0000001a1b1a723e */ /* 0x000fe400048060ff */
[----:B------:R-:W-:Y:S02]  /*6c80*/  F2FP.SATFINITE.E5M2.F32.PACK_AB_MERGE_C R28, R29, R28, RZ ;  /* 0x0000001c1d1c723e */ /* 0x000fe400048060ff */
[----:B------:R-:W-:-:S02]  /*6c90*/  LOP3.LUT R19, R4, 0xffff, RZ, 0xc0, !PT ;  /* 0x0000ffff04137812 */ /* 0x000fc400078ec0ff */
[----:B------:R-:W-:Y:S02]  /*6ca0*/  LOP3.LUT R70, R6, 0xffff, RZ, 0xc0, !PT ;  /* 0x0000ffff06467812 */ /* 0x000fe400078ec0ff */
[----:B------:R-:W-:Y:S02]  /*6cb0*/  LOP3.LUT R21, R8, 0xffff, RZ, 0xc0, !PT ;  /* 0x0000ffff08157812 */ /* 0x000fe400078ec0ff */
[----:B------:R-:W-:Y:S02]  /*6cc0*/  LOP3.LUT R23, R12, 0xffff, RZ, 0xc0, !PT ;  /* 0x0000ffff0c177812 */ /* 0x000fe400078ec0ff */
[----:B------:R-:W-:Y:S02]  /*6cd0*/  LOP3.LUT R14, R14, 0xffff, RZ, 0xc0, !PT ;  /* 0x0000ffff0e0e7812 */ /* 0x000fe400078ec0ff */
[----:B------:R-:W-:Y:S02]  /*6ce0*/  LOP3.LUT R25, R16, 0xffff, RZ, 0xc0, !PT ;  /* 0x0000ffff10197812 */ /* 0x000fe400078ec0ff */
[----:B------:R-:W-:-:S02]  /*6cf0*/  LOP3.LUT R20, R20, 0xffff, RZ, 0xc0, !PT ;  /* 0x0000ffff14147812 */ /* 0x000fc400078ec0ff */
[----:B------:R-:W-:Y:S02]  /*6d00*/  LOP3.LUT R27, R22, 0xffff, RZ, 0xc0, !PT ;  /* 0x0000ffff161b7812 */ /* 0x000fe400078ec0ff */
[----:B------:R-:W-:Y:S02]  /*6d10*/  LOP3.LUT R29, R24, 0xffff, RZ, 0xc0, !PT ;  /* 0x0000ffff181d7812 */ /* 0x000fe400078ec0ff */
[----:B------:R-:W-:Y:S02]  /*6d20*/  F2FP.SATFINITE.E5M2.F32.PACK_AB_MERGE_C R30, R31, R30, RZ ;  /* 0x0000001e1f1e723e */ /* 0x000fe400048060ff */
[----:B------:R-:W-:Y:S02]  /*6d30*/  F2FP.SATFINITE.E5M2.F32.PACK_AB_MERGE_C R32, R33, R32, RZ ;  /* 0x000000202120723e */ /* 0x000fe400048060ff */
[--C-:B------:R-:W-:Y:S02]  /*6d40*/  PRMT R4, R21, 0x3340, R0.reuse ;  /* 0x0000334015047816 */ /* 0x100fe40000000000 */
[----:B------:R-:W-:-:S02]  /*6d50*/  PRMT R6, R25, 0x3340, R0 ;  /* 0x0000334019067816 */ /* 0x000fc40000000000 */
[----:B------:R-:W-:Y:S02]  /*6d60*/  PRMT R8, R29, 0x3340, R0 ;  /* 0x000033401d087816 */ /* 0x000fe40000000000 */
[----:B------:R-:W-:Y:S02]  /*6d70*/  PRMT R5, R19, 0x3340, R70 ;  /* 0x0000334013057816 */ /* 0x000fe40000000046 */
[----:B------:R-:W-:Y:S02]  /*6d80*/  PRMT R7, R23, 0x3340, R14 ;  /* 0x0000334017077816 */ /* 0x000fe4000000000e */
[----:B------:R-:W-:Y:S02]  /*6d90*/  PRMT R9, R20, 0x3340, R27 ;  /* 0x0000334014097816 */ /* 0x000fe4000000001b */
[----:B------:R-:W-:Y:S02]  /*6da0*/  F2FP.SATFINITE.E5M2.F32.PACK_AB_MERGE_C R10, R11, R10, RZ ;  /* 0x0000000a0b0a723e */ /* 0x000fe400048060ff */
[----:B------:R-:W-:-:S02]  /*6db0*/  LOP3.LUT R28, R28, 0xffff, RZ, 0xc0, !PT ;  /* 0x0000ffff1c1c7812 */ /* 0x000fc400078ec0ff */
[----:B------:R-:W-:Y:S02]  /*6dc0*/  LOP3.LUT R31, R30, 0xffff, RZ, 0xc0, !PT ;  /* 0x0000ffff1e1f7812 */ /* 0x000fe400078ec0ff */
[----:B------:R-:W-:Y:S02]  /*6dd0*/  LOP3.LUT R33, R32, 0xffff, RZ, 0xc0, !PT ;  /* 0x0000ffff20217812 */ /* 0x000fe400078ec0ff */
[----:B------:R-:W-:Y:S02]  /*6de0*/  PRMT R11, R5, 0x5410, R4 ;  /* 0x00005410050b7816 */ /* 0x000fe40000000004 */
[----:B------:R-:W-:Y:S02]  /*6df0*/  PRMT R13, R7, 0x5410, R6 ;  /* 0x00005410070d7816 */ /* 0x000fe40000000006 */
[----:B------:R-:W-:Y:S02]  /*6e00*/  PRMT R15, R9, 0x5410, R8 ;  /* 0x00005410090f7816 */ /* 0x000fe40000000008 */
[----:B------:R-:W-:-:S02]  /*6e10*/  SHF.R.U32.HI R4, RZ, 0x8, R19 ;  /* 0x00000008ff047819 */ /* 0x000fc40000011613 */
[----:B------:R-:W-:Y:S02]  /*6e20*/  SHF.R.U32.HI R5, RZ, 0x8, R70 ;  /* 0x00000008ff057819 */ /* 0x000fe40000011646 */
[----:B------:R-:W-:Y:S02]  /*6e30*/  SHF.R.U32.HI R6, RZ, 0x8, R21 ;  /* 0x00000008ff067819 */ /* 0x000fe40000011615 */
[----:B------:R-:W-:Y:S02]  /*6e40*/  SHF.R.U32.HI R7, RZ, 0x8, R23 ;  /* 0x00000008ff077819 */ /* 0x000fe40000011617 */
[----:B------:R-:W-:Y:S02]  /*6e50*/  SHF.R.U32.HI R8, RZ, 0x8, R14 ;  /* 0x00000008ff087819 */ /* 0x000fe4000001160e */
[----:B------:R-:W-:Y:S02]  /*6e60*/  SHF.R.U32.HI R9, RZ, 0x8, R25 ;  /* 0x00000008ff097819 */ /* 0x000fe40000011619 */
[----:B------:R-:W-:-:S02]  /*6e70*/  PRMT R12, R33, 0x3340, R0 ;  /* 0x00003340210c7816 */ /* 0x000fc40000000000 */
[----:B------:R-:W-:Y:S02]  /*6e80*/  PRMT R17, R28, 0x3340, R31 ;  /* 0x000033401c117816 */ /* 0x000fe4000000001f */
[----:B------:R-:W-:Y:S02]  /*6e90*/  LOP3.LUT R4, R4, 0xffff, RZ, 0xc0, !PT ;  /* 0x0000ffff04047812 */ /* 0x000fe400078ec0ff */
[----:B------:R-:W-:Y:S02]  /*6ea0*/  LOP3.LUT R5, R5, 0xffff, RZ, 0xc0, !PT ;  /* 0x0000ffff05057812 */ /* 0x000fe400078ec0ff */
[----:B------:R-:W-:Y:S02]  /*6eb0*/  LOP3.LUT R6, R6, 0xffff, RZ, 0xc0, !PT ;  /* 0x0000ffff06067812 */ /* 0x000fe400078ec0ff */
[----:B------:R-:W-:Y:S02]  /*6ec0*/  LOP3.LUT R7, R7, 0xffff, RZ, 0xc0, !PT ;  /* 0x0000ffff07077812 */ /* 0x000fe400078ec0ff */
[----:B------:R-:W-:-:S02]  /*6ed0*/  LOP3.LUT R8, R8, 0xffff, RZ, 0xc0, !PT ;  /* 0x0000ffff08087812 */ /* 0x000fc400078ec0ff */
[----:B------:R-:W-:Y:S02]  /*6ee0*/  LOP3.LUT R9, R9, 0xffff, RZ, 0xc0, !PT ;  /* 0x0000ffff09097812 */ /* 0x000fe400078ec0ff */
[----:B------:R-:W-:Y:S02]  /*6ef0*/  PRMT R17, R17, 0x5410, R12 ;  /* 0x0000541011117816 */ /* 0x000fe4000000000c */
[----:B------:R-:W-:Y:S02]  /*6f00*/  PRMT R19, R4, 0x3340, R5 ;  /* 0x0000334004137816 */ /* 0x000fe40000000005 */
[----:B------:R-:W-:Y:S02]  /*6f10*/  PRMT R12, R6, 0x3340, R1 ;  /* 0x00003340060c7816 */ /* 0x000fe40000000001 */
[----:B------:R-:W-:Y:S02]  /*6f20*/  PRMT R21, R7, 0x3340, R8 ;  /* 0x0000334007157816 */ /* 0x000fe40000000008 */
[----:B------:R-:W-:-:S02]  /*6f30*/  PRMT R14, R9, 0x3340, R0 ;  /* 0x00003340090e7816 */ /* 0x000fc40000000000 */
[----:B------:R-:W-:Y:S02]  /*6f40*/  SHF.R.U32.HI R4, RZ, 0x8, R20 ;  /* 0x00000008ff047819 */ /* 0x000fe40000011614 */
[----:B------:R-:W-:Y:S02]  /*6f50*/  SHF.R.U32.HI R5, RZ, 0x8, R27 ;  /* 0x00000008ff057819 */ /* 0x000fe4000001161b */
[----:B------:R-:W-:Y:S02]  /*6f60*/  SHF.R.U32.HI R6, RZ, 0x8, R29 ;  /* 0x00000008ff067819 */ /* 0x000fe4000001161d */
[----:B------:R-:W-:Y:S01]  /*6f70*/  SHF.R.U32.HI R7, RZ, 0x8, R28 ;  /* 0x00000008ff077819 */ /* 0x000fe2000001161c */
[----:B------:R-:W0:Y:S01]  /*6f80*/  LDC R29, c[0x0][0x3b8] ;  /* 0x0000ee00ff1d7b82 */ /* 0x000e220000000800 */
[----:B------:R-:W-:Y:S02]  /*6f90*/  SHF.R.U32.HI R8, RZ, 0x8, R31 ;  /* 0x00000008ff087819 */ /* 0x000fe4000001161f */
[----:B------:R-:W-:-:S02]  /*6fa0*/  SHF.R.U32.HI R9, RZ, 0x8, R33 ;  /* 0x00000008ff097819 */ /* 0x000fc40000011621 */
[----:B------:R-:W-:Y:S02]  /*6fb0*/  LOP3.LUT R4, R4, 0xffff, RZ, 0xc0, !PT ;  /* 0x0000ffff04047812 */ /* 0x000fe400078ec0ff */
[----:B------:R-:W-:Y:S02]  /*6fc0*/  LOP3.LUT R5, R5, 0xffff, RZ, 0xc0, !PT ;  /* 0x0000ffff05057812 */ /* 0x000fe400078ec0ff */
[----:B------:R-:W-:Y:S02]  /*6fd0*/  LOP3.LUT R6, R6, 0xffff, RZ, 0xc0, !PT ;  /* 0x0000ffff06067812 */ /* 0x000fe400078ec0ff */
[----:B------:R-:W-:Y:S02]  /*6fe0*/  LOP3.LUT R9, R9, 0xffff, RZ, 0xc0, !PT ;  /* 0x0000ffff09097812 */ /* 0x000fe400078ec0ff */
[----:B------:R-:W-:Y:S02]  /*6ff0*/  LOP3.LUT R8, R8, 0xffff, RZ, 0xc0, !PT ;  /* 0x0000ffff08087812 */ /* 0x000fe400078ec0ff */
[----:B------:R-:W-:-:S02]  /*7000*/  LOP3.LUT R7, R7, 0xffff, RZ, 0xc0, !PT ;  /* 0x0000ffff07077812 */ /* 0x000fc400078ec0ff */
[----:B------:R-:W-:Y:S02]  /*7010*/  F2FP.SATFINITE.E5M2.F32.PACK_AB_MERGE_C R34, R35, R34, RZ ;  /* 0x000000222322723e */ /* 0x000fe400048060ff */
[----:B------:R-:W-:Y:S02]  /*7020*/  PRMT R5, R4, 0x3340, R5 ;  /* 0x0000334004057816 */ /* 0x000fe40000000005 */
[----:B------:R-:W-:Y:S02]  /*7030*/  PRMT R6, R6, 0x3340, R1 ;  /* 0x0000334006067816 */ /* 0x000fe40000000001 */
[----:B------:R-:W-:Y:S01]  /*7040*/  PRMT R9, R9, 0x3340, R0 ;  /* 0x0000334009097816 */ /* 0x000fe20000000000 */
[----:B------:R-:W-:Y:S01]  /*7050*/  IMAD.SHL.U32 R0, R0, 0x20, RZ ;  /* 0x0000002000007824 */ /* 0x000fe200078e00ff */
[----:B------:R-:W-:Y:S02]  /*7060*/  PRMT R8, R7, 0x3340, R8 ;  /* 0x0000334007087816 */ /* 0x000fe40000000008 */
[----:B------:R-:W-:-:S02]  /*7070*/  LOP3.LUT R26, R26, 0xffff, RZ, 0xc0, !PT ;  /* 0x0000ffff1a1a7812 */ /* 0x000fc400078ec0ff */
[----:B------:R-:W-:Y:S02]  /*7080*/  PRMT R19, R19, 0x5410, R12 ;  /* 0x0000541013137816 */ /* 0x000fe4000000000c */
[----:B------:R-:W-:Y:S02]  /*7090*/  PRMT R21, R21, 0x5410, R14 ;  /* 0x0000541015157816 */ /* 0x000fe4000000000e */
[----:B------:R-:W-:Y:S02]  /*70a0*/  LOP3.LUT R10, R10, 0xffff, RZ, 0xc0, !PT ;  /* 0x0000ffff0a0a7812 */ /* 0x000fe400078ec0ff */
[----:B------:R-:W-:Y:S02]  /*70b0*/  PRMT R5, R5, 0x5410, R6 ;  /* 0x0000541005057816 */ /* 0x000fe40000000006 */
[----:B------:R-:W-:Y:S02]  /*70c0*/  LOP3.LUT R18, R18, 0xffff, RZ, 0xc0, !PT ;  /* 0x0000ffff12127812 */ /* 0x000fe400078ec0ff */
[----:B------:R-:W-:-:S02]  /*70d0*/  PRMT R9, R8, 0x5410, R9 ;  /* 0x0000541008097816 */ /* 0x000fc40000000009 */
[----:B------:R-:W-:Y:S02]  /*70e0*/  LOP3.LUT R34, R34, 0xffff, RZ, 0xc0, !PT ;  /* 0x0000ffff22227812 */ /* 0x000fe400078ec0ff */
[----:B------:R-:W-:Y:S02]  /*70f0*/  PRMT R14, R15, 0x4210, R26 ;  /* 0x000042100f0e7816 */ /* 0x000fe4000000001a */
[--C-:B------:R-:W-:Y:S02]  /*7100*/  PRMT R12, R11, 0x4210, R10.reuse ;  /* 0x000042100b0c7816 */ /* 0x100fe4000000000a */
[----:B------:R-:W-:Y:S02]  /*7110*/  PRMT R24, R19, 0x5210, R10 ;  /* 0x0000521013187816 */ /* 0x000fe4000000000a */
[--C-:B------:R-:W-:Y:S02]  /*7120*/  PRMT R13, R13, 0x4210, R18.reuse ;  /* 0x000042100d0d7816 */ /* 0x100fe40000000012 */
[----:B------:R-:W-:-:S02]  /*7130*/  PRMT R25, R21, 0x5210, R18 ;  /* 0x0000521015197816 */ /* 0x000fc40000000012 */
[----:B------:R-:W-:Y:S02]  /*7140*/  PRMT R26, R5, 0x5210, R26 ;  /* 0x00005210051a7816 */ /* 0x000fe4000000001a */
[--C-:B------:R-:W-:Y:S02]  /*7150*/  PRMT R15, R17, 0x4210, R34.reuse ;  /* 0x00004210110f7816 */ /* 0x100fe40000000022 */
[----:B------:R-:W-:Y:S01]  /*7160*/  PRMT R27, R9, 0x5210, R34 ;  /* 0x00005210091b7816 */ /* 0x000fe20000000022 */
[----:B0-----:R-:W-:Y:S01]  /*7170*/  IMAD R9, R2, R29, RZ ;  /* 0x0000001d02097224 */ /* 0x001fe200078e02ff */
[----:B------:R-:W-:Y:S01]  /*7180*/  LOP3.LUT R0, R0, 0x800, RZ, 0xc0, !PT ;  /* 0x0000080000007812 */ /* 0x000fe200078ec0ff */
[----:B-1----:R-:W-:Y:S02]  /*7190*/  STS.128 [R68], R12 ;  /* 0x0000000c44007388 */ /* 0x002fe40000000c00 */
[----:B------:R-:W-:Y:S01]  /*71a0*/  IMAD R10, R29, 0x2, R9 ;  /* 0x000000021d0a7824 */ /* 0x000fe200078e0209 */
[----:B------:R-:W-:Y:S01]  /*71b0*/  IADD3 R67, PT, PT, R67, UR13, R0 ;  /* 0x0000000d43437c10 */ /* 0x000fe2000fffe000 */
[----:B------:R0:W-:Y:S01]  /*71c0*/  STS.128 [R68+0x800], R24 ;  /* 0x0008001844007388 */ /* 0x0001e20000000c00 */
[----:B--2---:R-:W-:Y:S01]  /*71d0*/  IMAD R0, R61, UR4, RZ ;  /* 0x000000043d007c24 */ /* 0x004fe2000f8e02ff */
[----:B------:R-:W-:Y:S04]  /*71e0*/  BAR.SYNC.DEFER_BLOCKING 0x0 ;  /* 0x0000000000007b1d */ /* 0x000fe80000010000 */
[----:B------:R-:W-:-:S04]  /*71f0*/  IADD3 R23, P1, PT, R0, UR8, RZ ;  /* 0x0000000800177c10 */ /* 0x000fc8000ff3e0ff */
[-C--:B------:R-:W-:Y:S02]  /*7200*/  IADD3 R8, P6, PT, R10, R23.reuse, RZ ;  /* 0x000000170a087210 */ /* 0x080fe40007fde0ff */
[----:B0-----:R-:W-:Y:S01]  /*7210*/  LEA.HI.X.SX32 R25, R0, UR9, 0x1, P1 ;  /* 0x0000000900197c11 */ /* 0x001fe200088f0eff */
[----:B------:R-:W-:Y:S01]  /*7220*/  IMAD R0, R29, 0x2, R10 ;  /* 0x000000021d007824 */ /* 0x000fe200078e020a */
[----:B------:R-:W-:-:S03]  /*7230*/  IADD3 R2, P1, PT, R9, R23, RZ ;  /* 0x0000001709027210 */ /* 0x000fc60007f3e0ff */
[----:B------:R-:W-:Y:S01]  /*7240*/  IMAD R13, R29, 0x2, R0 ;  /* 0x000000021d0d7824 */ /* 0x000fe200078e0200 */
[-C--:B------:R-:W-:Y:S02]  /*7250*/  LEA.HI.X.SX32 R3, R9, R25.reuse, 0x1, P1 ;  /* 0x0000001909037211 */ /* 0x080fe400008f0eff */
[----:B------:R-:W-:Y:S02]  /*7260*/  LEA.HI.X.SX32 R9, R10, R25, 0x1, P6 ;  /* 0x000000190a097211 */ /* 0x000fe400030f0eff */
[----:B------:R-:W-:Y:S01]  /*7270*/  IADD3 R10, P6, PT, R0, R23, RZ ;  /* 0x00000017000a7210 */ /* 0x000fe20007fde0ff */
[----:B------:R-:W0:Y:S01]  /*7280*/  LDS.128 R4, [R67] ;  /* 0x0000000043047984 */ /* 0x000e220000000c00 */
[----:B------:R-:W-:Y:S02]  /*7290*/  ISETP.LT.AND P1, PT, R38, UR11, !P0 ;  /* 0x0000000b26007c0c */ /* 0x000fe4000c721270 */
[----:B------:R-:W-:Y:S01]  /*72a0*/  LEA.HI.X.SX32 R11, R0, R25, 0x1, P6 ;  /* 0x00000019000b7211 */ /* 0x000fe200030f0eff */
[----:B------:R-:W-:Y:S01]  /*72b0*/  IMAD R0, R29, 0x2, R13 ;  /* 0x000000021d007824 */ /* 0x000fe200078e020d */
[----:B------:R-:W-:-:S04]  /*72c0*/  IADD3 R12, P6, PT, R13, R23, RZ ;  /* 0x000000170d0c7210 */ /* 0x000fc80007fde0ff */
[----:B------:R-:W-:Y:S02]  /*72d0*/  LEA.HI.X.SX32 R13, R13, R25, 0x1, P6 ;  /* 0x000000190d0d7211 */ /* 0x000fe400030f0eff */
[C---:B0-----:R-:W-:Y:S02]  /*72e0*/  PRMT R17, R4.reuse, 0x7770, RZ ;  /* 0x0000777004117816 */ /* 0x041fe400000000ff */
[C---:B------:R-:W-:Y:S02]  /*72f0*/  PRMT R15, R4.reuse, 0x7771, RZ ;  /* 0x00007771040f7816 */ /* 0x040fe400000000ff */
[----:B------:R-:W-:Y:S01]  /*7300*/  PRMT R19, R4, 0x7772, RZ ;  /* 0x0000777204137816 */ /* 0x000fe200000000ff */
[----:B------:R0:W-:Y:S01]  /*7310*/  @P2 STG.E.U8 desc[UR26][R2.64], R17 ;  /* 0x0000001102002986 */ /* 0x0001e2000c10111a */
[----:B------:R-:W-:Y:S02]  /*7320*/  ISETP.LT.AND P2, PT, R39, UR11, !P0 ;  /* 0x0000000b27007c0c */ /* 0x000fe4000c741270 */
[----:B------:R-:W-:Y:S01]  /*7330*/  PRMT R21, R6, 0x7771, RZ ;  /* 0x0000777106157816 */ /* 0x000fe200000000ff */
[----:B------:R1:W-:Y:S01]  /*7340*/  @P5 STG.E.U8 desc[UR26][R8.64], R15 ;  /* 0x0000000f08005986 */ /* 0x0003e2000c10111a */
[----:B------:R-:W-:-:S03]  /*7350*/  ISETP.LT.AND P5, PT, R40, UR11, !P0 ;  /* 0x0000000b28007c0c */ /* 0x000fc6000c7a1270 */
[----:B------:R2:W-:Y:S01]  /*7360*/  @P4 STG.E.U8 desc[UR26][R10.64], R19 ;  /* 0x000000130a004986 */ /* 0x0005e2000c10111a */
[----:B------:R-:W-:Y:S02]  /*7370*/  ISETP.LT.AND P4, PT, R41, UR11, !P0 ;  /* 0x0000000b29007c0c */ /* 0x000fe4000c781270 */
[----:B0-----:R-:W-:Y:S01]  /*7380*/  PRMT R17, R4, 0x7773, RZ ;  /* 0x0000777304117816 */ /* 0x001fe200000000ff */
[----:B------:R-:W-:Y:S01]  /*7390*/  IMAD R4, R29, 0x2, R0 ;  /* 0x000000021d047824 */ /* 0x000fe200078e0200 */
[C---:B------:R-:W-:Y:S02]  /*73a0*/  IADD3 R2, P6, PT, R0.reuse, R23, RZ ;  /* 0x0000001700027210 */ /* 0x040fe40007fde0ff */
[----:B-1----:R-:W-:Y:S01]  /*73b0*/  PRMT R15, R5, 0x7770, RZ ;  /* 0x00007770050f7816 */ /* 0x002fe200000000ff */
[----:B------:R0:W-:Y:S01]  /*73c0*/  @P3 STG.E.U8 desc[UR26][R12.64], R17 ;  /* 0x000000110c003986 */ /* 0x0001e2000c10111a */
[----:B------:R-:W-:Y:S01]  /*73d0*/  LEA.HI.X.SX32 R3, R0, R25, 0x1, P6 ;  /* 0x0000001900037211 */ /* 0x000fe200030f0eff */
[----:B------:R-:W-:Y:S01]  /*73e0*/  IMAD R0, R29, 0x2, R4 ;  /* 0x000000021d007824 */ /* 0x000fe200078e0204 */
[----:B------:R-:W-:-:S02]  /*73f0*/  IADD3 R8, P6, PT, R4, R23, RZ ;  /* 0x0000001704087210 */ /* 0x000fc40007fde0ff */
[----:B--2---:R-:W-:Y:S01]  /*7400*/  PRMT R19, R5, 0x7771, RZ ;  /* 0x0000777105137816 */ /* 0x004fe200000000ff */
[----:B------:R1:W-:Y:S01]  /*7410*/  @P1 STG.E.U8 desc[UR26][R2.64], R15 ;  /* 0x0000000f02001986 */ /* 0x0003e2000c10111a */
[----:B------:R-:W-:Y:S01]  /*7420*/  LEA.HI.X.SX32 R9, R4, R25, 0x1, P6 ;  /* 0x0000001904097211 */ /* 0x000fe200030f0eff */
[C---:B------:R-:W-:Y:S01]  /*7430*/  IMAD R4, R29.reuse, 0x2, R0 ;  /* 0x000000021d047824 */ /* 0x040fe200078e0200 */
[----:B------:R-:W-:Y:S02]  /*7440*/  IADD3 R10, P6, PT, R0, R23, RZ ;  /* 0x00000017000a7210 */ /* 0x000fe40007fde0ff */
[----:B------:R-:W-:Y:S01]  /*7450*/  ISETP.LT.AND P3, PT, R42, UR11, !P0 ;  /* 0x0000000b2a007c0c */ /* 0x000fe2000c761270 */
[----:B------:R2:W-:Y:S01]  /*7460*/  @P2 STG.E.U8 desc[UR26][R8.64], R19 ;  /* 0x0000001308002986 */ /* 0x0005e2000c10111a */
[----:B------:R-:W-:Y:S01]  /*7470*/  LEA.HI.X.SX32 R11, R0, R25, 0x1, P6 ;  /* 0x00000019000b7211 */ /* 0x000fe200030f0eff */
[----:B------:R-:W-:Y:S01]  /*7480*/  IMAD R0, R29, 0x2, R4 ;  /* 0x000000021d007824 */ /* 0x000fe200078e0204 */
[----:B0-----:R-:W-:-:S02]  /*7490*/  IADD3 R12, P6, PT, R4, R23, RZ ;  /* 0x00000017040c7210 */ /* 0x001fc40007fde0ff */
[C---:B------:R-:W-:Y:S02]  /*74a0*/  PRMT R17, R5.reuse, 0x7773, RZ ;  /* 0x0000777305117816 */ /* 0x040fe400000000ff */
[----:B-1----:R-:W-:Y:S01]  /*74b0*/  PRMT R15, R5, 0x7772, RZ ;  /* 0x00007772050f7816 */ /* 0x002fe200000000ff */
[C---:B------:R-:W-:Y:S01]  /*74c0*/  IMAD R5, R29.reuse, 0x2, R0 ;  /* 0x000000021d057824 */ /* 0x040fe200078e0200 */
[----:B------:R-:W-:Y:S02]  /*74d0*/  LEA.HI.X.SX32 R13, R4, R25, 0x1, P6 ;  /* 0x00000019040d7211 */ /* 0x000fe400030f0eff */
[----:B------:R-:W-:Y:S01]  /*74e0*/  IADD3 R2, P6, PT, R0, R23, RZ ;  /* 0x0000001700027210 */ /* 0x000fe20007fde0ff */
[----:B------:R0:W-:Y:S01]  /*74f0*/  @P5 STG.E.U8 desc[UR26][R10.64], R15 ;  /* 0x0000000f0a005986 */ /* 0x0001e2000c10111a */
[----:B--2---:R-:W-:Y:S02]  /*7500*/  PRMT R19, R6, 0x7770, RZ ;  /* 0x0000777006137816 */ /* 0x004fe400000000ff */
[----:B------:R-:W-:Y:S01]  /*7510*/  LEA.HI.X.SX32 R3, R0, R25, 0x1, P6 ;  /* 0x0000001900037211 */ /* 0x000fe200030f0eff */
[----:B------:R-:W-:Y:S01]  /*7520*/  IMAD R0, R29, 0x2, R5 ;  /* 0x000000021d007824 */ /* 0x000fe200078e0205 */
[----:B------:R-:W-:Y:S01]  /*7530*/  IADD3 R4, P6, PT, R5, R23, RZ ;  /* 0x0000001705047210 */ /* 0x000fe20007fde0ff */
[----:B------:R1:W-:Y:S01]  /*7540*/  @P4 STG.E.U8 desc[UR26][R12.64], R17 ;  /* 0x000000110c004986 */ /* 0x0003e2000c10111a */
[----:B------:R-:W-:-:S02]  /*7550*/  ISETP.LT.AND P1, PT, R43, UR11, !P0 ;  /* 0x0000000b2b007c0c */ /* 0x000fc4000c721270 */
[----:B------:R-:W-:Y:S01]  /*7560*/  LEA.HI.X.SX32 R5, R5, R25, 0x1, P6 ;  /* 0x0000001905057211 */ /* 0x000fe200030f0eff */
[----:B------:R-:W2:Y:S01]  /*7570*/  LDS.128 R8, [R67+0x1000] ;  /* 0x0010000043087984 */ /* 0x000ea20000000c00 */
[----:B------:R-:W-:Y:S02]  /*7580*/  IADD3 R14, P6, PT, R0, R23, RZ ;  /* 0x00000017000e7210 */ /* 0x000fe40007fde0ff */
[----:B------:R-:W-:Y:S01]  /*7590*/  ISETP.LT.AND P2, PT, R44, UR11, !P0 ;  /* 0x0000000b2c007c0c */ /* 0x000fe2000c741270 */
[----:B------:R3:W-:Y:S01]  /*75a0*/  @P3 STG.E.U8 desc[UR26][R2.64], R19 ;  /* 0x0000001302003986 */ /* 0x0007e2000c10111a */
[----:B0-----:R-:W-:Y:S02]  /*75b0*/  LEA.HI.X.SX32 R15, R0, R25, 0x1, P6 ;  /* 0x00000019000f7211 */ /* 0x001fe400030f0eff */
[----:B------:R-:W-:Y:S01]  /*75c0*/  ISETP.LT.AND P5, PT, R45, UR11, !P0 ;  /* 0x0000000b2d007c0c */ /* 0x000fe2000c7a1270 */
[C---:B-1----:R-:W-:Y:S01]  /*75d0*/  IMAD R12, R29.reuse, 0x2, R0 ;  /* 0x000000021d0c7824 */ /* 0x042fe200078e0200 */
[----:B------:R-:W-:Y:S01]  /*75e0*/  PRMT R17, R6, 0x7772, RZ ;  /* 0x0000777206117816 */ /* 0x000fe200000000ff */
[----:B------:R0:W-:Y:S01]  /*75f0*/  @P1 STG.E.U8 desc[UR26][R4.64], R21 ;  /* 0x0000001504001986 */ /* 0x0001e2000c10111a */
[----:B------:R-:W-:Y:S01]  /*7600*/  ISETP.LT.AND P4, PT, R46, UR11, !P0 ;  /* 0x0000000b2e007c0c */ /* 0x000fe2000c781270 */
[----:B------:R-:W-:Y:S01]  /*7610*/  IMAD R0, R29, 0x2, R12 ;  /* 0x000000021d007824 */ /* 0x000fe200078e020c */
[----:B------:R-:W-:-:S02]  /*7620*/  ISETP.LT.AND P3, PT, R47, UR11, !P0 ;  /* 0x0000000b2f007c0c */ /* 0x000fc4000c761270 */
[----:B------:R-:W-:Y:S01]  /*7630*/  ISETP.LT.AND P1, PT, R48, UR11, !P0 ;  /* 0x0000000b30007c0c */ /* 0x000fe2000c721270 */
[----:B------:R1:W-:Y:S01]  /*7640*/  @P2 STG.E.U8 desc[UR26][R14.64], R17 ;  /* 0x000000110e002986 */ /* 0x0003e2000c10111a */
[----:B---3--:R-:W-:Y:S02]  /*7650*/  IADD3 R2, P6, PT, R12, R23, RZ ;  /* 0x000000170c027210 */ /* 0x008fe40007fde0ff */
[----:B------:R-:W-:Y:S01]  /*7660*/  PRMT R19, R6, 0x7773, RZ ;  /* 0x0000777306137816 */ /* 0x000fe200000000ff */
[----:B------:R-:W-:Y:S01]  /*7670*/  IMAD R6, R29, 0x2, R0 ;  /* 0x000000021d067824 */ /* 0x000fe200078e0200 */
[----:B------:R-:W-:Y:S02]  /*7680*/  LEA.HI.X.SX32 R3, R12, R25, 0x1, P6 ;  /* 0x000000190c037211 */ /* 0x000fe400030f0eff */
[C---:B------:R-:W-:Y:S02]  /*7690*/  IADD3 R12, P6, PT, R0.reuse, R23, RZ ;  /* 0x00000017000c7210 */ /* 0x040fe40007fde0ff */
[----:B0-----:R-:W-:Y:S01]  /*76a0*/  PRMT R21, R7, 0x7770, RZ ;  /* 0x0000777007157816 */ /* 0x001fe200000000ff */
[----:B------:R0:W-:Y:S01]  /*76b0*/  @P5 STG.E.U8 desc[UR26][R2.64], R19 ;  /* 0x0000001302005986 */ /* 0x0001e2000c10111a */
[----:B------:R-:W-:Y:S01]  /*76c0*/  LEA.HI.X.SX32 R13, R0, R25, 0x1, P6 ;  /* 0x00000019000d7211 */ /* 0x000fe200030f0eff */
[----:B------:R-:W-:Y:S01]  /*76d0*/  IMAD R0, R29, 0x2, R6 ;  /* 0x000000021d007824 */ /* 0x000fe200078e0206 */
[----:B------:R-:W-:-:S02]  /*76e0*/  IADD3 R4, P6, PT, R6, R23, RZ ;  /* 0x0000001706047210 */ /* 0x000fc40007fde0ff */
[----:B-1----:R-:W-:Y:S01]  /*76f0*/  PRMT R17, R7, 0x7771, RZ ;  /* 0x0000777107117816 */ /* 0x002fe200000000ff */
[----:B------:R-:W-:Y:S01]  /*7700*/  @P4 STG.E.U8 desc[UR26][R12.64], R21 ;  /* 0x000000150c004986 */ /* 0x000fe2000c10111a */
[----:B------:R-:W-:Y:S02]  /*7710*/  LEA.HI.X.SX32 R5, R6, R25, 0x1, P6 ;  /* 0x0000001906057211 */ /* 0x000fe400030f0eff */
[C---:B------:R-:W-:Y:S02]  /*7720*/  IADD3 R14, P6, PT, R0.reuse, R23, RZ ;  /* 0x00000017000e7210 */ /* 0x040fe40007fde0ff */
[----:B------:R-:W-:Y:S01]  /*7730*/  ISETP.LT.AND P2, PT, R49, UR11, !P0 ;  /* 0x0000000b31007c0c */ /* 0x000fe2000c741270 */
[----:B0-----:R-:W-:Y:S01]  /*7740*/  IMAD R3, R29, 0x2, R0 ;  /* 0x000000021d037824 */ /* 0x001fe200078e0200 */
[----:B------:R-:W-:Y:S01]  /*7750*/  LEA.HI.X.SX32 R15, R0, R25, 0x1, P6 ;  /* 0x00000019000f7211 */ /* 0x000fe200030f0eff */
[----:B------:R0:W-:Y:S01]  /*7760*/  @P3 STG.E.U8 desc[UR26][R4.64], R17 ;  /* 0x0000001104003986 */ /* 0x0001e2000c10111a */
[----:B------:R-:W-:Y:S01]  /*7770*/  PRMT R19, R7, 0x7772, RZ ;  /* 0x0000777207137816 */ /* 0x000fe200000000ff */
[----:B------:R-:W-:Y:S01]  /*7780*/  IMAD R0, R29, 0x2, R3 ;  /* 0x000000021d007824 */ /* 0x000fe200078e0203 */
[----:B------:R-:W-:-:S02]  /*7790*/  IADD3 R2, P6, PT, R3, R23, RZ ;  /* 0x0000001703027210 */ /* 0x000fc40007fde0ff */
[----:B------:R-:W-:Y:S01]  /*77a0*/  ISETP.LT.AND P5, PT, R50, UR11, !P0 ;  /* 0x0000000b32007c0c */ /* 0x000fe2000c7a1270 */
[----:B------:R1:W-:Y:S01]  /*77b0*/  @P1 STG.E.U8 desc[UR26][R14.64], R19 ;  /* 0x000000130e001986 */ /* 0x0003e2000c10111a */
[----:B------:R-:W-:Y:S02]  /*77c0*/  LEA.HI.X.SX32 R3, R3, R25, 0x1, P6 ;  /* 0x0000001903037211 */ /* 0x000fe400030f0eff */
[C---:B------:R-:W-:Y:S02]  /*77d0*/  IADD3 R6, P6, PT, R0.reuse, R23, RZ ;  /* 0x0000001700067210 */ /* 0x040fe40007fde0ff */
[----:B------:R-:W-:Y:S01]  /*77e0*/  ISETP.LT.AND P4, PT, R51, UR11, !P0 ;  /* 0x0000000b33007c0c */ /* 0x000fe2000c781270 */
[----:B0-----:R-:W-:Y:S01]  /*77f0*/  IMAD R5, R29, 0x2, R0 ;  /* 0x000000021d057824 */ /* 0x001fe200078e0200 */
[----:B------:R-:W-:Y:S02]  /*7800*/  PRMT R17, R7, 0x7773, RZ ;  /* 0x0000777307117816 */ /* 0x000fe400000000ff */
[----:B------:R-:W-:Y:S01]  /*7810*/  LEA.HI.X.SX32 R7, R0, R25, 0x1, P6 ;  /* 0x0000001900077211 */ /* 0x000fe200030f0eff */
[----:B------:R-:W-:Y:S01]  /*7820*/  IMAD R0, R29, 0x2, R5 ;  /* 0x000000021d007824 */ /* 0x000fe200078e0205 */
[----:B------:R-:W-:Y:S01]  /*7830*/  IADD3 R4, P6, PT, R5, R23, RZ ;  /* 0x0000001705047210 */ /* 0x000fe20007fde0ff */
[----:B------:R0:W-:Y:S01]  /*7840*/  @P2 STG.E.U8 desc[UR26][R2.64], R17 ;  /* 0x0000001102002986 */ /* 0x0001e2000c10111a */
[----:B--2---:R-:W-:Y:S01]  /*7850*/  PRMT R21, R8, 0x7770, RZ ;  /* 0x0000777008157816 */ /* 0x004fe200000000ff */
[----:B-1----:R-:W-:Y:S01]  /*7860*/  IMAD R14, R29, 0x2, R0 ;  /* 0x000000021d0e7824 */ /* 0x002fe200078e0200 */
[----:B------:R-:W-:-:S02]  /*7870*/  LEA.HI.X.SX32 R5, R5, R25, 0x1, P6 ;  /* 0x0000001905057211 */ /* 0x000fc400030f0eff */
[----:B------:R-:W-:Y:S01]  /*7880*/  IADD3 R12, P6, PT, R0, R23, RZ ;  /* 0x00000017000c7210 */ /* 0x000fe20007fde0ff */
[----:B------:R1:W-:Y:S01]  /*7890*/  @P5 STG.E.U8 desc[UR26][R6.64], R21 ;  /* 0x0000001506005986 */ /* 0x0003e2000c10111a */
[----:B------:R-:W-:Y:S02]  /*78a0*/  PRMT R19, R8, 0x7771, RZ ;  /* 0x0000777108137816 */ /* 0x000fe400000000ff */
[----:B------:R-:W-:Y:S01]  /*78b0*/  LEA.HI.X.SX32 R13, R0, R25, 0x1, P6 ;  /* 0x00000019000d7211 */ /* 0x000fe200030f0eff */
[----:B------:R-:W-:Y:S01]  /*78c0*/  IMAD R0, R29, 0x2, R14 ;  /* 0x000000021d007824 */ /* 0x000fe200078e020e */
[----:B------:R-:W-:Y:S01]  /*78d0*/  ISETP.LT.AND P3, PT, R52, UR11, !P0 ;  /* 0x0000000b34007c0c */ /* 0x000fe2000c761270 */
[----:B------:R2:W-:Y:S01]  /*78e0*/  @P4 STG.E.U8 desc[UR26][R4.64], R19 ;  /* 0x0000001304004986 */ /* 0x0005e2000c10111a */
[----:B0-----:R-:W-:Y:S02]  /*78f0*/  IADD3 R2, P6, PT, R14, R23, RZ ;  /* 0x000000170e027210 */ /* 0x001fe40007fde0ff */
[----:B------:R-:W-:-:S02]  /*7900*/  ISETP.LT.AND P1, PT, R53, UR11, !P0 ;  /* 0x0000000b35007c0c */ /* 0x000fc4000c721270 */
[----:B------:R-:W-:Y:S02]  /*7910*/  LEA.HI.X.SX32 R3, R14, R25, 0x1, P6 ;  /* 0x000000190e037211 */ /* 0x000fe400030f0eff */
[----:B-1----:R-:W-:Y:S02]  /*7920*/  IADD3 R6, P6, PT, R0, R23, RZ ;  /* 0x0000001700067210 */ /* 0x002fe40007fde0ff */
[C---:B------:R-:W-:Y:S02]  /*7930*/  PRMT R17, R8.reuse, 0x7772, RZ ;  /* 0x0000777208117816 */ /* 0x040fe400000000ff */
[----:B------:R-:W-:Y:S01]  /*7940*/  PRMT R15, R8, 0x7773, RZ ;  /* 0x00007773080f7816 */ /* 0x000fe200000000ff */
[C---:B--2---:R-:W-:Y:S01]  /*7950*/  IMAD R5, R29.reuse, 0x2, R0 ;  /* 0x000000021d057824 */ /* 0x044fe200078e0200 */
[----:B------:R-:W-:Y:S01]  /*7960*/  LEA.HI.X.SX32 R7, R0, R25, 0x1, P6 ;  /* 0x0000001900077211 */ /* 0x000fe200030f0eff */
[----:B------:R0:W-:Y:S01]  /*7970*/  @P3 STG.E.U8 desc[UR26][R12.64], R17 ;  /* 0x000000110c003986 */ /* 0x0001e2000c10111a */
[----:B------:R-:W-:Y:S01]  /*7980*/  ISETP.LT.AND P2, PT, R54, UR11, !P0 ;  /* 0x0000000b36007c0c */ /* 0x000fe2000c741270 */
[----:B------:R-:W-:Y:S01]  /*7990*/  IMAD R0, R29, 0x2, R5 ;  /* 0x000000021d007824 */ /* 0x000fe200078e0205 */
[----:B------:R-:W-:Y:S01]  /*79a0*/  IADD3 R4, P6, PT, R5, R23, RZ ;  /* 0x0000001705047210 */ /* 0x000fe20007fde0ff */
[----:B------:R1:W-:Y:S01]  /*79b0*/  @P1 STG.E.U8 desc[UR26][R2.64], R15 ;  /* 0x0000000f02001986 */ /* 0x0003e2000c10111a */
[----:B------:R-:W-:-:S02]  /*79c0*/  PRMT R19, R9, 0x7770, RZ ;  /* 0x0000777009137816 */ /* 0x000fc400000000ff */
[----:B------:R-:W-:Y:S02]  /*79d0*/  LEA.HI.X.SX32 R5, R5, R25, 0x1, P6 ;  /* 0x0000001905057211 */ /* 0x000fe400030f0eff */
[----:B------:R-:W-:Y:S02]  /*79e0*/  ISETP.LT.AND P5, PT, R55, UR11, !P0 ;  /* 0x0000000b37007c0c */ /* 0x000fe4000c7a1270 */
[----:B------:R-:W-:Y:S02]  /*79f0*/  ISETP.LT.AND P4, PT, R56, UR11, !P0 ;  /* 0x0000000b38007c0c */ /* 0x000fe4000c781270 */
[C---:B0-----:R-:W-:Y:S01]  /*7a00*/  IADD3 R12, P6, PT, R0.reuse, R23, RZ ;  /* 0x00000017000c7210 */ /* 0x041fe20007fde0ff */
[----:B------:R0:W-:Y:S01]  /*7a10*/  @P2 STG.E.U8 desc[UR26][R6.64], R19 ;  /* 0x0000001306002986 */ /* 0x0001e2000c10111a */
[----:B------:R-:W-:Y:S01]  /*7a20*/  ISETP.LT.AND P3, PT, R57, UR11, !P0 ;  /* 0x0000000b39007c0c */ /* 0x000fe2000c761270 */
[----:B-1----:R-:W-:Y:S01]  /*7a30*/  IMAD R3, R29, 0x2, R0 ;  /* 0x000000021d037824 */ /* 0x002fe200078e0200 */
[----:B------:R-:W-:-:S02]  /*7a40*/  LEA.HI.X.SX32 R13, R0, R25, 0x1, P6 ;  /* 0x00000019000d7211 */ /* 0x000fc400030f0eff */
[----:B------:R-:W-:Y:S01]  /*7a50*/  ISETP.LT.AND P1, PT, R58, UR11, !P0 ;  /* 0x0000000b3a007c0c */ /* 0x000fe2000c721270 */
[----:B------:R-:W-:Y:S01]  /*7a60*/  IMAD R0, R29, 0x2, R3 ;  /* 0x000000021d007824 */ /* 0x000fe200078e0203 */
[----:B------:R-:W-:Y:S02]  /*7a70*/  IADD3 R2, P6, PT, R3, R23, RZ ;  /* 0x0000001703027210 */ /* 0x000fe40007fde0ff */
[----:B------:R-:W-:Y:S01]  /*7a80*/  PRMT R17, R9, 0x7771, RZ ;  /* 0x0000777109117816 */ /* 0x000fe200000000ff */
[----:B------:R-:W-:Y:S01]  /*7a90*/  IMAD R8, R29, 0x2, R0 ;  /* 0x000000021d087824 */ /* 0x000fe200078e0200 */
[----:B------:R-:W-:Y:S02]  /*7aa0*/  LEA.HI.X.SX32 R3, R3, R25, 0x1, P6 ;  /* 0x0000001903037211 */ /* 0x000fe400030f0eff */
[----:B0-----:R-:W-:Y:S01]  /*7ab0*/  IADD3 R6, P6, PT, R0, R23, RZ ;  /* 0x0000001700067210 */ /* 0x001fe20007fde0ff */
[----:B------:R0:W-:Y:S01]  /*7ac0*/  @P5 STG.E.U8 desc[UR26][R4.64], R17 ;  /* 0x0000001104005986 */ /* 0x0001e2000c10111a */
[----:B------:R-:W-:-:S02]  /*7ad0*/  PRMT R15, R9, 0x7772, RZ ;  /* 0x00007772090f7816 */ /* 0x000fc400000000ff */
[----:B------:R-:W-:Y:S01]  /*7ae0*/  LEA.HI.X.SX32 R7, R0, R25, 0x1, P6 ;  /* 0x0000001900077211 */ /* 0x000fe200030f0eff */
[----:B------:R-:W-:Y:S01]  /*7af0*/  IMAD R0, R29, 0x2, R8 ;  /* 0x000000021d007824 */ /* 0x000fe200078e0208 */
[----:B------:R-:W-:Y:S01]  /*7b00*/  PRMT R19, R9, 0x7773, RZ ;  /* 0x0000777309137816 */ /* 0x000fe200000000ff */
[----:B------:R1:W-:Y:S01]  /*7b10*/  @P4 STG.E.U8 desc[UR26][R12.64], R15 ;  /* 0x0000000f0c004986 */ /* 0x0003e2000c10111a */
[----:B------:R-:W-:Y:S01]  /*7b20*/  ISETP.LT.AND P2, PT, R59, UR11, !P0 ;  /* 0x0000000b3b007c0c */ /* 0x000fe2000c741270 */
[----:B------:R-:W-:Y:S01]  /*7b30*/  IMAD R9, R29, 0x2, R0 ;  /* 0x000000021d097824 */ /* 0x000fe200078e0200 */
[----:B------:R-:W-:Y:S01]  /*7b40*/  ISETP.LT.AND P5, PT, R60, UR11, !P0 ;  /* 0x0000000b3c007c0c */ /* 0x000fe2000c7a1270 */
[----:B------:R2:W-:Y:S01]  /*7b50*/  @P3 STG.E.U8 desc[UR26][R2.64], R19 ;  /* 0x0000001302003986 */ /* 0x0005e2000c10111a */
[----:B------:R-:W-:Y:S02]  /*7b60*/  ISETP.LT.AND P4, PT, R62, UR11, !P0 ;  /* 0x0000000b3e007c0c */ /* 0x000fe4000c781270 */
[----:B0-----:R-:W-:-:S02]  /*7b70*/  IADD3 R4, P6, PT, R8, R23, RZ ;  /* 0x0000001708047210 */ /* 0x001fc40007fde0ff */
[----:B------:R-:W-:Y:S02]  /*7b80*/  PRMT R17, R10, 0x7771, RZ ;  /* 0x000077710a117816 */ /* 0x000fe400000000ff */
[----:B------:R-:W-:Y:S01]  /*7b90*/  LEA.HI.X.SX32 R5, R8, R25, 0x1, P6 ;  /* 0x0000001908057211 */ /* 0x000fe200030f0eff */
[----:B-1----:R-:W-:Y:S01]  /*7ba0*/  IMAD R13, R29, 0x2, R9 ;  /* 0x000000021d0d7824 */ /* 0x002fe200078e0209 */
[----:B------:R-:W-:Y:S02]  /*7bb0*/  PRMT R15, R10, 0x7770, RZ ;  /* 0x000077700a0f7816 */ /* 0x000fe400000000ff */
[----:B------:R-:W-:Y:S01]  /*7bc0*/  ISETP.LT.AND P3, PT, R63, UR11, !P0 ;  /* 0x0000000b3f007c0c */ /* 0x000fe2000c761270 */
[----:B------:R-:W-:Y:S01]  /*7bd0*/  IMAD R14, R29, 0x2, R13 ;  /* 0x000000021d0e7824 */ /* 0x000fe200078e020d */
[-C--:B------:R-:W-:Y:S01]  /*7be0*/  IADD3 R12, P6, PT, R13, R23.reuse, RZ ;  /* 0x000000170d0c7210 */ /* 0x080fe20007fde0ff */
[----:B------:R0:W-:Y:S01]  /*7bf0*/  @P1 STG.E.U8 desc[UR26][R6.64], R15 ;  /* 0x0000000f06001986 */ /* 0x0001e2000c10111a */
[----:B--2---:R-:W-:-:S02]  /*7c00*/  IADD3 R2, P1, PT, R0, R23, RZ ;  /* 0x0000001700027210 */ /* 0x004fc40007f3e0ff */
[-C--:B------:R-:W-:Y:S01]  /*7c10*/  LEA.HI.X.SX32 R13, R13, R25.reuse, 0x1, P6 ;  /* 0x000000190d0d7211 */ /* 0x080fe200030f0eff */
[----:B------:R1:W-:Y:S01]  /*7c20*/  @P2 STG.E.U8 desc[UR26][R4.64], R17 ;  /* 0x0000001104002986 */ /* 0x0003e2000c10111a */
[----:B------:R-:W-:Y:S01]  /*7c30*/  LEA.HI.X.SX32 R3, R0, R25, 0x1, P1 ;  /* 0x0000001900037211 */ /* 0x000fe200008f0eff */
[----:B------:R-:W-:Y:S01]  /*7c40*/  IMAD R0, R29, 0x2, R14 ;  /* 0x000000021d007824 */ /* 0x000fe200078e020e */
[----:B------:R-:W-:Y:S02]  /*7c50*/  IADD3 R8, P2, PT, R9, R23, RZ ;  /* 0x0000001709087210 */ /* 0x000fe40007f5e0ff */
[----:B------:R-:W-:Y:S02]  /*7c60*/  PRMT R19, R11, 0x7772, RZ ;  /* 0x000077720b137816 */ /* 0x000fe400000000ff */
[----:B------:R-:W-:Y:S01]  /*7c70*/  LEA.HI.X.SX32 R9, R9, R25, 0x1, P2 ;  /* 0x0000001909097211 */ /* 0x000fe200010f0eff */
[----:B0-----:R-:W-:Y:S01]  /*7c80*/  IMAD R15, R29, 0x2, R0 ;  /* 0x000000021d0f7824 */ /* 0x001fe200078e0200 */
[----:B------:R-:W-:-:S02]  /*7c90*/  IADD3 R6, P6, PT, R14, R23, RZ ;  /* 0x000000170e067210 */ /* 0x000fc40007fde0ff */
[----:B------:R-:W-:Y:S02]  /*7ca0*/  ISETP.LT.AND P2, PT, R64, UR11, !P0 ;  /* 0x0000000b40007c0c */ /* 0x000fe4000c741270 */
[----:B-1----:R-:W-:Y:S02]  /*7cb0*/  IADD3 R4, P1, PT, R0, R23, RZ ;  /* 0x0000001700047210 */ /* 0x002fe40007f3e0ff */
[----:B------:R-:W-:Y:S02]  /*7cc0*/  LEA.HI.X.SX32 R7, R14, R25, 0x1, P6 ;  /* 0x000000190e077211 */ /* 0x000fe400030f0eff */
[----:B------:R-:W-:Y:S02]  /*7cd0*/  IADD3 R14, P6, PT, R15, R23, RZ ;  /* 0x000000170f0e7210 */ /* 0x000fe40007fde0ff */
[----:B------:R-:W-:Y:S02]  /*7ce0*/  LEA.HI.X.SX32 R5, R0, R25, 0x1, P1 ;  /* 0x0000001900057211 */ /* 0x000fe400008f0eff */
[----:B------:R-:W-:-:S02]  /*7cf0*/  ISETP.LT.AND P1, PT, R65, UR11, !P0 ;  /* 0x0000000b41007c0c */ /* 0x000fc4000c721270 */
[----:B------:R-:W-:Y:S02]  /*7d00*/  ISETP.LT.AND P0, PT, R66, UR11, !P0 ;  /* 0x0000000b42007c0c */ /* 0x000fe4000c701270 */
[----:B------:R-:W-:Y:S02]  /*7d10*/  LEA.HI.X.SX32 R15, R15, R25, 0x1, P6 ;  /* 0x000000190f0f7211 */ /* 0x000fe400030f0eff */
[C---:B------:R-:W-:Y:S02]  /*7d20*/  PRMT R25, R10.reuse, 0x7772, RZ ;  /* 0x000077720a197816 */ /* 0x040fe400000000ff */
[----:B------:R-:W-:Y:S02]  /*7d30*/  PRMT R23, R10, 0x7773, RZ ;  /* 0x000077730a177816 */ /* 0x000fe400000000ff */
[C---:B------:R-:W-:Y:S01]  /*7d40*/  PRMT R17, R11.reuse, 0x7773, RZ ;  /* 0x000077730b117816 */ /* 0x040fe200000000ff */
[----:B------:R0:W-:Y:S01]  /*7d50*/  @P5 STG.E.U8 desc[UR26][R2.64], R25 ;  /* 0x0000001902005986 */ /* 0x0001e2000c10111a */
[----:B------:R-:W-:-:S02]  /*7d60*/  PRMT R21, R11, 0x7771, RZ ;  /* 0x000077710b157816 */ /* 0x000fc400000000ff */
[----:B------:R-:W-:Y:S01]  /*7d70*/  PRMT R11, R11, 0x7770, RZ ;  /* 0x000077700b0b7816 */ /* 0x000fe200000000ff */
[----:B------:R0:W-:Y:S04]  /*7d80*/  @P4 STG.E.U8 desc[UR26][R8.64], R23 ;  /* 0x0000001708004986 */ /* 0x0001e8000c10111a */
[----:B------:R0:W-:Y:S04]  /*7d90*/  @P3 STG.E.U8 desc[UR26][R12.64], R11 ;  /* 0x0000000b0c003986 */ /* 0x0001e8000c10111a */
[----:B------:R0:W-:Y:S04]  /*7da0*/  @P2 STG.E.U8 desc[UR26][R6.64], R21 ;  /* 0x0000001506002986 */ /* 0x0001e8000c10111a */
[----:B------:R0:W-:Y:S04]  /*7db0*/  @P1 STG.E.U8 desc[UR26][R4.64], R19 ;  /* 0x0000001304001986 */ /* 0x0001e8000c10111a */
[----:B------:R0:W-:Y:S01]  /*7dc0*/  @P0 STG.E.U8 desc[UR26][R14.64], R17 ;  /* 0x000000110e000986 */ /* 0x0001e2000c10111a */
[----:B------:R-:W-:Y:S06]  /*7dd0*/  BAR.SYNC.DEFER_BLOCKING 0x0 ;  /* 0x0000000000007b1d */ /* 0x000fec0000010000 */
[----:B------:R-:W-:Y:S05]  /*7de0*/  BRA.U UP0, `(.L_x_13) ;  /* 0x0000000100a07547 */ /* 0x000fea000b800000 */
[----:B------:R-:W1:Y:S01]  /*7df0*/  S2UR UR5, SR_CgaCtaId ;  /* 0x00000000000579c3 */ /* 0x000e620000008800 */
[----:B------:R-:W-:Y:S01]  /*7e00*/  NOP ;  /* 0x0000000000007918 */ /* 0x000fe20000000000 */
[----:B------:R-:W-:Y:S01]  /*7e10*/  UMOV UR4, 0x50 ;  /* 0x0000005000047882 */ /* 0x000fe20000000000 */
[----:B------:R-:W-:Y:S02]  /*7e20*/  IMAD.U32 R0, RZ, RZ, UR12 ;  /* 0x0000000cff007e24 */ /* 0x000fe4000f8e00ff */
[----:B0-----:R-:W-:Y:S02]  /*7e30*/  IMAD.MOV.U32 R3, RZ, RZ, 0x3 ;  /* 0x00000003ff037424 */ /* 0x001fe400078e00ff */
[----:B------:R-:W-:Y:S01]  /*7e40*/  IMAD.MOV.U32 R7, RZ, RZ, 0x1 ;  /* 0x00000001ff077424 */ /* 0x000fe200078e00ff */
[----:B------:R-:W-:-:S04]  /*7e50*/  LOP3.LUT R0, R0, 0xffff, RZ, 0xc0, !PT ;  /* 0x0000ffff00007812 */ /* 0x000fc800078ec0ff */
[----:B------:R-:W-:-:S05]  /*7e60*/  SHF.R.U32.HI R0, RZ, 0x5, R0 ;  /* 0x00000005ff007819 */ /* 0x000fca0000011600 */
[----:B------:R-:W-:Y:S01]  /*7e70*/  VIADD R2, R0, 0x10 ;  /* 0x0000001000027836 */ /* 0x000fe20000000000 */
[----:B------:R-:W-:Y:S01]  /*7e80*/  SHF.L.U32 R0, R3, R0, RZ ;  /* 0x0000000003007219 */ /* 0x000fe200000006ff */
[----:B-1----:R-:W-:-:S03]  /*7e90*/  ULEA UR6, UR5, UR4, 0x18 ;  /* 0x0000000405067291 */ /* 0x002fc6000f8ec0ff */
[----:B------:R-:W-:-:S04]  /*7ea0*/  SHF.L.U32 R3, R7, R2, RZ ;  /* 0x0000000207037219 */ /* 0x000fc800000006ff */
[----:B------:R-:W-:Y:S02]  /*7eb0*/  LOP3.LUT R0, R3, R0, RZ, 0xfc, !PT ;  /* 0x0000000003007212 */ /* 0x000fe400078efcff */
[----:B------:R-:W0:Y:S02]  /*7ec0*/  LDS R5, [UR6] ;  /* 0x00000006ff057984 */ /* 0x000e240008000800 */
[C---:B------:R-:W-:Y:S02]  /*7ed0*/  LOP3.LUT R2, R0.reuse, 0xffff, RZ, 0xc0, !PT ;  /* 0x0000ffff00027812 */ /* 0x040fe400078ec0ff */
[----:B0-----:R-:W-:-:S04]  /*7ee0*/  LOP3.LUT R3, R0, 0xffff, R5, 0x80, !PT ;  /* 0x0000ffff00037812 */ /* 0x001fc800078e8005 */
[----:B------:R-:W-:-:S13]  /*7ef0*/  ISETP.NE.AND P0, PT, R3, R2, PT ;  /* 0x000000020300720c */ /* 0x000fda0003f05270 */
[----:B------:R-:W-:Y:S05]  /*7f00*/  @P0 BRA `(.L_x_14) ;  /* 0x0000000000500947 */ /* 0x000fea0003800000 */
[----:B------:R-:W-:Y:S02]  /*7f10*/  SHF.R.U32.HI R5, RZ, 0x10, R5 ;  /* 0x00000010ff057819 */ /* 0x000fe40000011605 */
[----:B------:R-:W-:-:S04]  /*7f20*/  SHF.R.U32.HI R2, RZ, 0x10, R0 ;  /* 0x00000010ff027819 */ /* 0x000fc80000011600 */
[----:B------:R-:W-:-:S04]  /*7f30*/  LOP3.LUT R5, R5, R2, RZ, 0xc0, !PT ;  /* 0x0000000205057212 */ /* 0x000fc800078ec0ff */
[----:B------:R-:W-:-:S13]  /*7f40*/  ISETP.NE.AND P0, PT, R5, R2, PT ;  /* 0x000000020500720c */ /* 0x000fda0003f05270 */
[----:B------:R-:W-:Y:S05]  /*7f50*/  @P0 BRA `(.L_x_15) ;  /* 0x0000000000300947 */ /* 0x000fea0003800000 */
[----:B------:R-:W-:Y:S01]  /*7f60*/  R2UR UR4, R0 ;  /* 0x00000000000472ca */ /* 0x000fe200000e0000 */
[----:B------:R-:W-:Y:S01]  /*7f70*/  VOTEU.ANY UR5, UPT, PT ;  /* 0x0000000000057886 */ /* 0x000fe200038e0100 */
[----:B------:R-:W0:Y:S01]  /*7f80*/  S2R R0, SR_LANEID ;  /* 0x0000000000007919 */ /* 0x000e220000000000 */
[----:B------:R-:W-:-:S10]  /*7f90*/  UFLO.U32 UR5, UR5 ;  /* 0x00000005000572bd */ /* 0x000fd400080e0000 */
[----:B------:R-:W-:-:S06]  /*7fa0*/  ULOP3.LUT UR4, URZ, UR4, URZ, 0x33, !UPT ;  /* 0x00000004ff047292 */ /* 0x000fcc000f8e33ff */
[----:B------:R-:W-:-:S04]  /*7fb0*/  IMAD.U32 R2, RZ, RZ, UR4 ;  /* 0x00000004ff027e24 */ /* 0x000fc8000f8e00ff */
[----:B------:R-:W1:Y:S02]  /*7fc0*/  REDUX UR7, R2 ;  /* 0x00000000020773c4 */ /* 0x000e640000000000 */
[----:B------:R2:W-:Y:S01]  /*7fd0*/  UTCATOMSWS.AND URZ, UR4 ;  /* 0x0000000400ff79e3 */ /* 0x0005e20008000000 */
[----:B0-----:R-:W-:Y:S01]  /*7fe0*/  ISETP.EQ.U32.AND P0, PT, R0, UR5, PT ;  /* 0x0000000500007c0c */ /* 0x001fe2000bf02070 */
[----:B-1----:R-:W-:-:S12]  /*7ff0*/  IMAD.U32 R0, RZ, RZ, UR7 ;  /* 0x00000007ff007e24 */ /* 0x002fd8000f8e00ff */
[----:B------:R2:W-:Y:S01]  /*8000*/  @P0 ATOMS.AND RZ, [UR6], R0 ;  /* 0x00000000ffff098c */ /* 0x0005e2000a800006 */
[----:B------:R-:W-:Y:S05]  /*8010*/  BRA `(.L_x_13) ;  /* 0x0000000000147947 */ /* 0x000fea0003800000 */
.L_x_15:
[----:B------:R-:W-:-:S07]  /*8020*/  MOV R2, 0x8040 ;  /* 0x0000804000027802 */ /* 0x000fce0000000f00 */
[----:B------:R-:W-:Y:S05]  /*8030*/  CALL.REL.NOINC `($__internal_0_$__cuda_sm10x_tcgen05_guardrail_trap_col_being_dealloced_not_returned_by_alloc) ;  /* 0x00000000002c7944 */ /* 0x000fea0003c00000 */
[----:B------:R-:W-:Y:S05]  /*8040*/  BRA `(.L_x_13) ;  /* 0x0000000000087947 */ /* 0x000fea0003800000 */
.L_x_14:
[----:B------:R-:W-:-:S07]  /*8050*/  MOV R2, 0x8070 ;  /* 0x0000807000027802 */ /* 0x000fce0000000f00 */
[----:B------:R-:W-:Y:S05]  /*8060*/  CALL.REL.NOINC `($__internal_2_$__cuda_sm10x_tcgen05_guardrail_trap_unallocated_columns_being_dealloced) ;  /* 0x0000000000387944 */ /* 0x000fea0003c00000 */
.L_x_13:
[----:B------:R-:W-:Y:S01]  /*8070*/  NOP ;  /* 0x0000000000007918 */ /* 0x000fe20000000000 */
[----:B--2---:R-:W-:Y:S05]  /*8080*/  EXIT ;  /* 0x000000000000794d */ /* 0x004fea0003800000 */
.L_x_8:
[----:B------:R-:W0:Y:S02]  /*8090*/  SYNCS.PHASECHK.TRANS64.TRYWAIT P1, [UR15], R126 ;  /* 0x0000007eff0075a7 */ /* 0x000e24000802110f */
[----:B0-----:R-:W-:Y:S05]  /*80a0*/  @!P1 BRA `(.L_x_8) ;  /* 0xfffffffc00f89947 */ /* 0x001fea000383ffff */
[----:B------:R-:W-:Y:S05]  /*80b0*/  BRA `(.L_x_16) ;  /* 0xffffffd400247947 */ /* 0x000fea000383ffff */
.L_x_12:
[----:B------:R-:W2:Y:S02]  /*80c0*/  SYNCS.PHASECHK.TRANS64.TRYWAIT P0, [UR15], R4 ;  /* 0x00000004ff0075a7 */ /* 0x000ea4000800110f */
[----:B--2---:R-:W-:Y:S05]  /*80d0*/  @!P0 BRA `(.L_x_12) ;  /* 0xfffffffc00f88947 */ /* 0x004fea000383ffff */
[----:B------:R-:W-:Y:S05]  /*80e0*/  BRA `(.L_x_11) ;  /* 0xffffffe8005c7947 */ /* 0x000fea000383ffff */
        .weak           $__internal_0_$__cuda_sm10x_tcgen05_guardrail_trap_col_being_dealloced_not_returned_by_alloc
        .type           $__internal_0_$__cuda_sm10x_tcgen05_guardrail_trap_col_being_dealloced_not_returned_by_alloc,@function
        .size           $__internal_0_$__cuda_sm10x_tcgen05_guardrail_trap_col_being_dealloced_not_returned_by_alloc,($__internal_1_$__cuda_sm10x_tcgen05_guardrail_trap_phase_invalid_during_alloc - $__internal_0_$__cuda_sm10x_tcgen05_guardrail_trap_col_being_dealloced_not_returned_by_alloc)
$__internal_0_$__cuda_sm10x_tcgen05_guardrail_trap_col_being_dealloced_not_returned_by_alloc:
[----:B------:R-:W-:Y:S05]  /*80f0*/  BPT.TRAP 0x1 ;  /* 0x000000040000795c */ /* 0x000fea0000300000 */
[----:B------:R-:W-:-:S04]  /*8100*/  IMAD.MOV.U32 R3, RZ, RZ, 0x0 ;  /* 0x00000000ff037424 */ /* 0x000fc800078e00ff */
[----:B------:R-:W-:Y:S05]  /*8110*/  RET.REL.NODEC R2 `(matmul_kernel) ;  /* 0xffffff7c02b87950 */ /* 0x000fea0003c3ffff */
        .weak           $__internal_1_$__cuda_sm10x_tcgen05_guardrail_trap_phase_invalid_during_alloc
        .type           $__internal_1_$__cuda_sm10x_tcgen05_guardrail_trap_phase_invalid_during_alloc,@function
        .size           $__internal_1_$__cuda_sm10x_tcgen05_guardrail_trap_phase_invalid_during_alloc,($__internal_2_$__cuda_sm10x_tcgen05_guardrail_trap_unallocated_columns_being_dealloced - $__internal_1_$__cuda_sm10x_tcgen05_guardrail_trap_phase_invalid_during_alloc)
$__internal_1_$__cuda_sm10x_tcgen05_guardrail_trap_phase_invalid_during_alloc:
[----:B------:R-:W-:Y:S05]  /*8120*/  BPT.TRAP 0x1 ;  /* 0x000000040000795c */ /* 0x000fea0000300000 */
[----:B------:R-:W-:-:S04]  /*8130*/  IMAD.MOV.U32 R3, RZ, RZ, 0x0 ;  /* 0x00000000ff037424 */ /* 0x000fc800078e00ff */
[----:B------:R-:W-:Y:S05]  /*8140*/  RET.REL.NODEC R2 `(matmul_kernel) ;  /* 0xffffff7c02ac7950 */ /* 0x000fea0003c3ffff */
        .weak           $__internal_2_$__cuda_sm10x_tcgen05_guardrail_trap_unallocated_columns_being_dealloced
        .type           $__internal_2_$__cuda_sm10x_tcgen05_guardrail_trap_unallocated_columns_being_dealloced,@function
        .size           $__internal_2_$__cuda_sm10x_tcgen05_guardrail_trap_unallocated_columns_being_dealloced,(.L_x_20 - $__internal_2_$__cuda_sm10x_tcgen05_guardrail_trap_unallocated_columns_being_dealloced)
$__internal_2_$__cuda_sm10x_tcgen05_guardrail_trap_unallocated_columns_being_dealloced:
[----:B------:R-:W-:Y:S05]  /*8150*/  BPT.TRAP 0x1 ;  /* 0x000000040000795c */ /* 0x000fea0000300000 */
[----:B------:R-:W-:-:S04]  /*8160*/  IMAD.MOV.U32 R3, RZ, RZ, 0x0 ;  /* 0x00000000ff037424 */ /* 0x000fc800078e00ff */
[----:B------:R-:W-:Y:S05]  /*8170*/  RET.REL.NODEC R2 `(matmul_kernel) ;  /* 0xffffff7c02a07950 */ /* 0x000fea0003c3ffff */
.L_x_17:
[----:B------:R-:W-:-:S00]  /*8180*/  BRA `(.L_x_17) ;  /* 0xfffffffc00fc7947 */ /* 0x000fc0000383ffff */
[----:B------:R-:W-:-:S00]  /*8190*/  NOP ;  /* 0x0000000000007918 */ /* 0x000fc00000000000 */
        /* <DEDUP_REMOVED lines=14> */
.L_x_20:


//--------------------- .nv.shared.matmul_kernel  --------------------------
	.section	.nv.shared.matmul_kernel,"aw",@nobits
	.sectionflags	@""
	.align	16
	.zero		1024


//--------------------- .nv.shared.reserved.0     --------------------------
	.section	.nv.shared.reserved.0,"aw",@nobits
	.align	8
	.weak		__nv_reservedSMEM_offset_0_alias
	.size		__nv_reservedSMEM_offset_0_alias, 0, 64
	.other		__nv_reservedSMEM_offset_0_alias,@"STO_CUDA_RESERVED_SHARED STV_DEFAULT"
__nv_reservedSMEM_offset_0_alias:
	.zero		0
.nv.shared.reserved.0:
	.zero		64
	.weak		__nv_reservedSMEM_allocation_phase
	.type		__nv_reservedSMEM_allocation_phase,@object
	.size		__nv_reservedSMEM_allocation_phase,(.L_0 - __nv_reservedSMEM_allocation_phase)
__nv_reservedSMEM_allocation_phase:
	.zero		1
.L_0:
	.zero		7
	.weak		__nv_reservedSMEM_devtool_atexit_pc
	.type		__nv_reservedSMEM_devtool_atexit_pc,@object
	.size		__nv_reservedSMEM_devtool_atexit_pc,(__nv_reservedSMEM_allocation_mask - __nv_reservedSMEM_devtool_atexit_pc)
__nv_reservedSMEM_devtool_atexit_pc:
	.zero		8
	.weak		__nv_reservedSMEM_allocation_mask
	.type		__nv_reservedSMEM_allocation_mask,@object
	.size		__nv_reservedSMEM_allocation_mask,(.L_2 - __nv_reservedSMEM_allocation_mask)
__nv_reservedSMEM_allocation_mask:
	.zero		4
.L_2:


//--------------------- .nv.constant0.matmul_kernel --------------------------
	.section	.nv.constant0.matmul_kernel,"a",@progbits
	.sectionflags	@""
	.align	4
.nv.constant0.matmul_kernel:
	.zero		976


//--------------------- SYMBOLS --------------------------

	.type		.nv.reservedSmem.offset0,@object
	.size		.nv.reservedSmem.offset0,0x4
	.type		.nv.reservedSmem.cap,@object
	.size		.nv.reservedSmem.cap,0x4
